//
// Generated by NVIDIA NVVM Compiler
//
// Compiler Build ID: CL-36424714
// Cuda compilation tools, release 13.0, V13.0.88
// Based on NVVM 20.0.0
//

.version 9.0
.target sm_100
.address_size 64

	// .globl	_Z16resizeNormKernelP6uchar3Pfiiiiffff

.visible .entry _Z16resizeNormKernelP6uchar3Pfiiiiffff(
	.param .u64 .ptr .align 1 _Z16resizeNormKernelP6uchar3Pfiiiiffff_param_0,
	.param .u64 .ptr .align 1 _Z16resizeNormKernelP6uchar3Pfiiiiffff_param_1,
	.param .u32 _Z16resizeNormKernelP6uchar3Pfiiiiffff_param_2,
	.param .u32 _Z16resizeNormKernelP6uchar3Pfiiiiffff_param_3,
	.param .u32 _Z16resizeNormKernelP6uchar3Pfiiiiffff_param_4,
	.param .u32 _Z16resizeNormKernelP6uchar3Pfiiiiffff_param_5,
	.param .f32 _Z16resizeNormKernelP6uchar3Pfiiiiffff_param_6,
	.param .f32 _Z16resizeNormKernelP6uchar3Pfiiiiffff_param_7,
	.param .f32 _Z16resizeNormKernelP6uchar3Pfiiiiffff_param_8,
	.param .f32 _Z16resizeNormKernelP6uchar3Pfiiiiffff_param_9
)
{
	.reg .pred 	%p<24>;
	.reg .b16 	%rs<13>;
	.reg .b32 	%r<22>;
	.reg .b32 	%f<97>;
	.reg .b64 	%rd<22>;
	.reg .b64 	%fd<45>;

	ld.param.u64 	%rd3, [_Z16resizeNormKernelP6uchar3Pfiiiiffff_param_0];
	ld.param.u64 	%rd2, [_Z16resizeNormKernelP6uchar3Pfiiiiffff_param_1];
	ld.param.u32 	%r7, [_Z16resizeNormKernelP6uchar3Pfiiiiffff_param_2];
	ld.param.u32 	%r8, [_Z16resizeNormKernelP6uchar3Pfiiiiffff_param_3];
	ld.param.u32 	%r9, [_Z16resizeNormKernelP6uchar3Pfiiiiffff_param_4];
	ld.param.u32 	%r10, [_Z16resizeNormKernelP6uchar3Pfiiiiffff_param_5];
	ld.param.f32 	%f38, [_Z16resizeNormKernelP6uchar3Pfiiiiffff_param_6];
	ld.param.f32 	%f39, [_Z16resizeNormKernelP6uchar3Pfiiiiffff_param_7];
	ld.param.f32 	%f40, [_Z16resizeNormKernelP6uchar3Pfiiiiffff_param_8];
	ld.param.f32 	%f41, [_Z16resizeNormKernelP6uchar3Pfiiiiffff_param_9];
	cvta.to.global.u64 	%rd1, %rd3;
	mov.u32 	%r11, %ctaid.x;
	mov.u32 	%r12, %ntid.x;
	mov.u32 	%r13, %tid.x;
	mad.lo.s32 	%r14, %r11, %r12, %r13;
	div.s32 	%r2, %r14, %r7;
	mul.lo.s32 	%r15, %r2, %r7;
	sub.s32 	%r1, %r14, %r15;
	setp.lt.s32 	%p4, %r7, 0;
	setp.ge.s32 	%p5, %r2, %r8;
	or.pred  	%p6, %p4, %p5;
	@%p6 bra 	$L__BB0_10;
	cvt.rn.f32.s32 	%f45, %r1;
	sub.f32 	%f46, %f45, %f40;
	cvt.f64.f32 	%fd1, %f46;
	add.f64 	%fd2, %fd1, 0d3FE0000000000000;
	cvt.f64.f32 	%fd3, %f38;
	fma.rn.f64 	%fd4, %fd2, %fd3, 0dBFE0000000000000;
	cvt.rn.f32.f64 	%f47, %fd4;
	cvt.rn.f32.s32 	%f48, %r2;
	sub.f32 	%f49, %f48, %f41;
	cvt.f64.f32 	%fd5, %f49;
	add.f64 	%fd6, %fd5, 0d3FE0000000000000;
	cvt.f64.f32 	%fd7, %f39;
	fma.rn.f64 	%fd8, %fd6, %fd7, 0dBFE0000000000000;
	cvt.rn.f32.f64 	%f50, %fd8;
	cvt.rzi.s32.f32 	%r3, %f50;
	cvt.rzi.s32.f32 	%r4, %f47;
	add.s32 	%r5, %r3, 1;
	add.s32 	%r6, %r4, 1;
	cvt.rn.f32.s32 	%f51, %r3;
	sub.f32 	%f1, %f50, %f51;
	cvt.rn.f32.s32 	%f52, %r4;
	sub.f32 	%f2, %f47, %f52;
	mov.f32 	%f53, 0f3F800000;
	sub.f32 	%f3, %f53, %f1;
	sub.f32 	%f4, %f53, %f2;
	setp.lt.s32 	%p7, %r4, 0;
	setp.ge.s32 	%p8, %r4, %r9;
	or.pred  	%p1, %p7, %p8;
	setp.lt.s32 	%p9, %r3, 0;
	setp.ge.s32 	%p10, %r3, %r10;
	or.pred  	%p2, %p9, %p10;
	or.pred  	%p12, %p1, %p2;
	mov.f32 	%f85, 0f3F000000;
	mov.f32 	%f86, %f85;
	mov.f32 	%f87, %f85;
	@%p12 bra 	$L__BB0_3;
	mad.lo.s32 	%r16, %r3, %r9, %r4;
	mul.wide.s32 	%rd4, %r16, 3;
	add.s64 	%rd5, %rd1, %rd4;
	ld.global.u8 	%rs1, [%rd5];
	ld.global.u8 	%rs2, [%rd5+1];
	ld.global.u8 	%rs3, [%rd5+2];
	cvt.rn.f64.u16 	%fd9, %rs1;
	div.rn.f64 	%fd10, %fd9, 0d406FE00000000000;
	cvt.rn.f32.f64 	%f85, %fd10;
	cvt.rn.f64.u16 	%fd11, %rs2;
	div.rn.f64 	%fd12, %fd11, 0d406FE00000000000;
	cvt.rn.f32.f64 	%f86, %fd12;
	cvt.rn.f64.u16 	%fd13, %rs3;
	div.rn.f64 	%fd14, %fd13, 0d406FE00000000000;
	cvt.rn.f32.f64 	%f87, %fd14;
$L__BB0_3:
	setp.lt.s32 	%p13, %r4, -1;
	setp.ge.s32 	%p14, %r6, %r9;
	or.pred  	%p3, %p13, %p14;
	or.pred  	%p15, %p3, %p2;
	mov.f32 	%f88, 0f3F000000;
	mov.f32 	%f89, %f88;
	mov.f32 	%f90, %f88;
	@%p15 bra 	$L__BB0_5;
	mul.lo.s32 	%r17, %r3, %r9;
	cvt.s64.s32 	%rd6, %r17;
	cvt.s64.s32 	%rd7, %r4;
	add.s64 	%rd8, %rd6, %rd7;
	mad.lo.s64 	%rd9, %rd8, 3, %rd1;
	ld.global.u8 	%rs4, [%rd9+3];
	ld.global.u8 	%rs5, [%rd9+4];
	ld.global.u8 	%rs6, [%rd9+5];
	cvt.rn.f64.u16 	%fd15, %rs4;
	div.rn.f64 	%fd16, %fd15, 0d406FE00000000000;
	cvt.rn.f32.f64 	%f88, %fd16;
	cvt.rn.f64.u16 	%fd17, %rs5;
	div.rn.f64 	%fd18, %fd17, 0d406FE00000000000;
	cvt.rn.f32.f64 	%f89, %fd18;
	cvt.rn.f64.u16 	%fd19, %rs6;
	div.rn.f64 	%fd20, %fd19, 0d406FE00000000000;
	cvt.rn.f32.f64 	%f90, %fd20;
$L__BB0_5:
	setp.lt.s32 	%p16, %r3, -1;
	or.pred  	%p17, %p1, %p16;
	setp.ge.s32 	%p18, %r5, %r10;
	or.pred  	%p19, %p17, %p18;
	mov.f32 	%f91, 0f3F000000;
	mov.f32 	%f92, %f91;
	mov.f32 	%f93, %f91;
	@%p19 bra 	$L__BB0_7;
	mad.lo.s32 	%r18, %r5, %r9, %r4;
	mul.wide.s32 	%rd10, %r18, 3;
	add.s64 	%rd11, %rd1, %rd10;
	ld.global.u8 	%rs7, [%rd11];
	ld.global.u8 	%rs8, [%rd11+1];
	ld.global.u8 	%rs9, [%rd11+2];
	cvt.rn.f64.u16 	%fd21, %rs7;
	div.rn.f64 	%fd22, %fd21, 0d406FE00000000000;
	cvt.rn.f32.f64 	%f91, %fd22;
	cvt.rn.f64.u16 	%fd23, %rs8;
	div.rn.f64 	%fd24, %fd23, 0d406FE00000000000;
	cvt.rn.f32.f64 	%f92, %fd24;
	cvt.rn.f64.u16 	%fd25, %rs9;
	div.rn.f64 	%fd26, %fd25, 0d406FE00000000000;
	cvt.rn.f32.f64 	%f93, %fd26;
$L__BB0_7:
	or.pred  	%p22, %p3, %p16;
	or.pred  	%p23, %p22, %p18;
	mov.f32 	%f94, 0f3F000000;
	mov.f32 	%f95, %f94;
	mov.f32 	%f96, %f94;
	@%p23 bra 	$L__BB0_9;
	mul.lo.s32 	%r19, %r5, %r9;
	cvt.s64.s32 	%rd12, %r19;
	cvt.s64.s32 	%rd13, %r4;
	add.s64 	%rd14, %rd12, %rd13;
	mad.lo.s64 	%rd15, %rd14, 3, %rd1;
	ld.global.u8 	%rs10, [%rd15+3];
	ld.global.u8 	%rs11, [%rd15+4];
	ld.global.u8 	%rs12, [%rd15+5];
	cvt.rn.f64.u16 	%fd27, %rs10;
	div.rn.f64 	%fd28, %fd27, 0d406FE00000000000;
	cvt.rn.f32.f64 	%f94, %fd28;
	cvt.rn.f64.u16 	%fd29, %rs11;
	div.rn.f64 	%fd30, %fd29, 0d406FE00000000000;
	cvt.rn.f32.f64 	%f95, %fd30;
	cvt.rn.f64.u16 	%fd31, %rs12;
	div.rn.f64 	%fd32, %fd31, 0d406FE00000000000;
	cvt.rn.f32.f64 	%f96, %fd32;
$L__BB0_9:
	mul.f32 	%f63, %f4, %f3;
	mul.f32 	%f64, %f2, %f3;
	mul.f32 	%f65, %f1, %f4;
	mul.f32 	%f66, %f2, %f1;
	mul.lo.s32 	%r20, %r8, %r7;
	mul.f32 	%f67, %f64, %f88;
	fma.rn.f32 	%f68, %f63, %f85, %f67;
	fma.rn.f32 	%f69, %f65, %f91, %f68;
	fma.rn.f32 	%f70, %f66, %f94, %f69;
	mul.f32 	%f71, %f64, %f89;
	fma.rn.f32 	%f72, %f63, %f86, %f71;
	fma.rn.f32 	%f73, %f65, %f92, %f72;
	fma.rn.f32 	%f74, %f66, %f95, %f73;
	mul.f32 	%f75, %f64, %f90;
	fma.rn.f32 	%f76, %f63, %f87, %f75;
	fma.rn.f32 	%f77, %f65, %f93, %f76;
	fma.rn.f32 	%f78, %f66, %f96, %f77;
	cvt.f64.f32 	%fd33, %f70;
	add.f64 	%fd34, %fd33, 0dBFDF0A3D70A3D70A;
	cvt.rn.f32.f64 	%f79, %fd34;
	cvt.f64.f32 	%fd35, %f74;
	add.f64 	%fd36, %fd35, 0dBFDD2F1A9FBE76C9;
	cvt.rn.f32.f64 	%f80, %fd36;
	cvt.f64.f32 	%fd37, %f78;
	add.f64 	%fd38, %fd37, 0dBFD9FBE76C8B4396;
	cvt.rn.f32.f64 	%f81, %fd38;
	cvt.f64.f32 	%fd39, %f79;
	div.rn.f64 	%fd40, %fd39, 0d3FCD4FDF3B645A1D;
	cvt.rn.f32.f64 	%f82, %fd40;
	cvt.f64.f32 	%fd41, %f80;
	div.rn.f64 	%fd42, %fd41, 0d3FCCAC083126E979;
	cvt.rn.f32.f64 	%f83, %fd42;
	cvt.f64.f32 	%fd43, %f81;
	div.rn.f64 	%fd44, %fd43, 0d3FCCCCCCCCCCCCCD;
	cvt.rn.f32.f64 	%f84, %fd44;
	mad.lo.s32 	%r21, %r2, %r7, %r1;
	cvta.to.global.u64 	%rd16, %rd2;
	mul.wide.s32 	%rd17, %r21, 4;
	add.s64 	%rd18, %rd16, %rd17;
	st.global.f32 	[%rd18], %f82;
	mul.wide.s32 	%rd19, %r20, 4;
	add.s64 	%rd20, %rd18, %rd19;
	st.global.f32 	[%rd20], %f83;
	add.s64 	%rd21, %rd20, %rd19;
	st.global.f32 	[%rd21], %f84;
$L__BB0_10:
	ret;

}


// ===== COMPILED SASS (sm_100) =====

	.target	sm_100

	.elftype	@"ET_EXEC"


//--------------------- .note.nv.tkinfo           --------------------------
	.section	.note.nv.tkinfo,"",@"SHT_NOTE"
	.sectionflags	@"SHF_NOTE_NV_TKINFO"
	.tkinfo
        /*0018*/ 	.word	0x00000002
        /*0030*/ 	.string	""
        /*0030*/ 	.string	"ptxas"
        /*0030*/ 	.string	"Cuda compilation tools, release 13.0, V13.0.88"
        /*0030*/ 	.string	"Build cuda_13.0.r13.0/compiler.36424714_0"
        /*0030*/ 	.string	"-arch sm_100 -m 64 "



//--------------------- .note.nv.cuinfo           --------------------------
	.section	.note.nv.cuinfo,"",@"SHT_NOTE"
	.sectionflags	@"SHF_NOTE_NV_CUINFO"
        /*0018*/ 	.short	0x0002
        /*001a*/ 	.short	0x0064
        /*001c*/ 	.short	0x0082
	.zero		2


//--------------------- .nv.info                  --------------------------
	.section	.nv.info,"",@"SHT_CUDA_INFO"
	.align	4


	//----- nvinfo : EIATTR_REGCOUNT
	.align		4
        /*0000*/ 	.byte	0x04, 0x2f
        /*0002*/ 	.short	(.L_1 - .L_0)
	.align		4
.L_0:
        /*0004*/ 	.word	index@(_Z16resizeNormKernelP6uchar3Pfiiiiffff)
        /*0008*/ 	.word	0x0000002a


	//----- nvinfo : EIATTR_FRAME_SIZE
	.align		4
.L_1:
        /*000c*/ 	.byte	0x04, 0x11
        /*000e*/ 	.short	(.L_3 - .L_2)
	.align		4
.L_2:
        /*0010*/ 	.word	index@($__internal_0_$__cuda_sm20_div_rn_f64_full)
        /*0014*/ 	.word	0x00000000


	//----- nvinfo : EIATTR_FRAME_SIZE
	.align		4
.L_3:
        /*0018*/ 	.byte	0x04, 0x11
        /*001a*/ 	.short	(.L_5 - .L_4)
	.align		4
.L_4:
        /*001c*/ 	.word	index@(_Z16resizeNormKernelP6uchar3Pfiiiiffff)
        /*0020*/ 	.word	0x00000000


	//----- nvinfo : EIATTR_MIN_STACK_SIZE
	.align		4
.L_5:
        /*0024*/ 	.byte	0x04, 0x12
        /*0026*/ 	.short	(.L_7 - .L_6)
	.align		4
.L_6:
        /*0028*/ 	.word	index@(_Z16resizeNormKernelP6uchar3Pfiiiiffff)
        /*002c*/ 	.word	0x00000000
.L_7:


//--------------------- .nv.compat                --------------------------
	.section	.nv.compat,"",@"SHT_CUDA_COMPAT_INFO"
	.align	4
        /*0000*/ 	.byte	0x02, 0x09, 0x00, 0x00, 0x02, 0x02, 0x01, 0x00, 0x02, 0x05, 0x05, 0x00, 0x03, 0x07, 0x01, 0x01
        /*0010*/ 	.byte	0x02, 0x03, 0x00, 0x00, 0x02, 0x06, 0x01, 0x00, 0x04, 0x0b, 0x08, 0x00, 0x01, 0x00, 0x00, 0x00
        /*0020*/ 	.byte	0x00, 0x00, 0x00, 0x00


//--------------------- .nv.info._Z16resizeNormKernelP6uchar3Pfiiiiffff --------------------------
	.section	.nv.info._Z16resizeNormKernelP6uchar3Pfiiiiffff,"",@"SHT_CUDA_INFO"
	.sectionflags	@""
	.align	4


	//----- nvinfo : EIATTR_CUDA_API_VERSION
	.align		4
        /*0000*/ 	.byte	0x04, 0x37
        /*0002*/ 	.short	(.L_9 - .L_8)
.L_8:
        /*0004*/ 	.word	0x00000082


	//----- nvinfo : EIATTR_KPARAM_INFO
	.align		4
.L_9:
        /*0008*/ 	.byte	0x04, 0x17
        /*000a*/ 	.short	(.L_11 - .L_10)
.L_10:
        /*000c*/ 	.word	0x00000000
        /*0010*/ 	.short	0x0009
        /*0012*/ 	.short	0x002c
        /*0014*/ 	.byte	0x00, 0xf0, 0x11, 0x00


	//----- nvinfo : EIATTR_KPARAM_INFO
	.align		4
.L_11:
        /*0018*/ 	.byte	0x04, 0x17
        /*001a*/ 	.short	(.L_13 - .L_12)
.L_12:
        /*001c*/ 	.word	0x00000000
        /*0020*/ 	.short	0x0008
        /*0022*/ 	.short	0x0028
        /*0024*/ 	.byte	0x00, 0xf0, 0x11, 0x00


	//----- nvinfo : EIATTR_KPARAM_INFO
	.align		4
.L_13:
        /*0028*/ 	.byte	0x04, 0x17
        /*002a*/ 	.short	(.L_15 - .L_14)
.L_14:
        /*002c*/ 	.word	0x00000000
        /*0030*/ 	.short	0x0007
        /*0032*/ 	.short	0x0024
        /*0034*/ 	.byte	0x00, 0xf0, 0x11, 0x00


	//----- nvinfo : EIATTR_KPARAM_INFO
	.align		4
.L_15:
        /*0038*/ 	.byte	0x04, 0x17
        /*003a*/ 	.short	(.L_17 - .L_16)
.L_16:
        /*003c*/ 	.word	0x00000000
        /*0040*/ 	.short	0x0006
        /*0042*/ 	.short	0x0020
        /*0044*/ 	.byte	0x00, 0xf0, 0x11, 0x00


	//----- nvinfo : EIATTR_KPARAM_INFO
	.align		4
.L_17:
        /*0048*/ 	.byte	0x04, 0x17
        /*004a*/ 	.short	(.L_19 - .L_18)
.L_18:
        /*004c*/ 	.word	0x00000000
        /*0050*/ 	.short	0x0005
        /*0052*/ 	.short	0x001c
        /*0054*/ 	.byte	0x00, 0xf0, 0x11, 0x00


	//----- nvinfo : EIATTR_KPARAM_INFO
	.align		4
.L_19:
        /*0058*/ 	.byte	0x04, 0x17
        /*005a*/ 	.short	(.L_21 - .L_20)
.L_20:
        /*005c*/ 	.word	0x00000000
        /*0060*/ 	.short	0x0004
        /*0062*/ 	.short	0x0018
        /*0064*/ 	.byte	0x00, 0xf0, 0x11, 0x00


	//----- nvinfo : EIATTR_KPARAM_INFO
	.align		4
.L_21:
        /*0068*/ 	.byte	0x04, 0x17
        /*006a*/ 	.short	(.L_23 - .L_22)
.L_22:
        /*006c*/ 	.word	0x00000000
        /*0070*/ 	.short	0x0003
        /*0072*/ 	.short	0x0014
        /*0074*/ 	.byte	0x00, 0xf0, 0x11, 0x00


	//----- nvinfo : EIATTR_KPARAM_INFO
	.align		4
.L_23:
        /*0078*/ 	.byte	0x04, 0x17
        /*007a*/ 	.short	(.L_25 - .L_24)
.L_24:
        /*007c*/ 	.word	0x00000000
        /*0080*/ 	.short	0x0002
        /*0082*/ 	.short	0x0010
        /*0084*/ 	.byte	0x00, 0xf0, 0x11, 0x00


	//----- nvinfo : EIATTR_KPARAM_INFO
	.align		4
.L_25:
        /*0088*/ 	.byte	0x04, 0x17
        /*008a*/ 	.short	(.L_27 - .L_26)
.L_26:
        /*008c*/ 	.word	0x00000000
        /*0090*/ 	.short	0x0001
        /*0092*/ 	.short	0x0008
        /*0094*/ 	.byte	0x00, 0xf5, 0x21, 0x00


	//----- nvinfo : EIATTR_KPARAM_INFO
	.align		4
.L_27:
        /*0098*/ 	.byte	0x04, 0x17
        /*009a*/ 	.short	(.L_29 - .L_28)
.L_28:
        /*009c*/ 	.word	0x00000000
        /*00a0*/ 	.short	0x0000
        /*00a2*/ 	.short	0x0000
        /*00a4*/ 	.byte	0x00, 0xf5, 0x21, 0x00


	//----- nvinfo : EIATTR_SPARSE_MMA_MASK
	.align		4
.L_29:
        /*00a8*/ 	.byte	0x03, 0x50
        /*00aa*/ 	.short	0x0000


	//----- nvinfo : EIATTR_MAXREG_COUNT
	.align		4
        /*00ac*/ 	.byte	0x03, 0x1b
        /*00ae*/ 	.short	0x00ff


	//----- nvinfo : EIATTR_MERCURY_ISA_VERSION
	.align		4
        /*00b0*/ 	.byte	0x03, 0x5f
        /*00b2*/ 	.short	0x0101


	//----- nvinfo : EIATTR_VRC_CTA_INIT_COUNT
	.align		4
        /*00b4*/ 	.byte	0x02, 0x4a
	.zero		1
	.zero		1


	//----- nvinfo : EIATTR_EXIT_INSTR_OFFSETS
	.align		4
        /*00b8*/ 	.byte	0x04, 0x1c
        /*00ba*/ 	.short	(.L_31 - .L_30)


	//   ....[0]....
.L_30:
        /*00bc*/ 	.word	0x00000200


	//   ....[1]....
        /*00c0*/ 	.word	0x000022d0


	//----- nvinfo : EIATTR_CRS_STACK_SIZE
	.align		4
.L_31:
        /*00c4*/ 	.byte	0x04, 0x1e
        /*00c6*/ 	.short	(.L_33 - .L_32)
.L_32:
        /*00c8*/ 	.word	0x00000000


	//----- nvinfo : EIATTR_CBANK_PARAM_SIZE
	.align		4
.L_33:
        /*00cc*/ 	.byte	0x03, 0x19
        /*00ce*/ 	.short	0x0030


	//----- nvinfo : EIATTR_PARAM_CBANK
	.align		4
        /*00d0*/ 	.byte	0x04, 0x0a
        /*00d2*/ 	.short	(.L_35 - .L_34)
	.align		4
.L_34:
        /*00d4*/ 	.word	index@(.nv.constant0._Z16resizeNormKernelP6uchar3Pfiiiiffff)
        /*00d8*/ 	.short	0x0380
        /*00da*/ 	.short	0x0030


	//----- nvinfo : EIATTR_SW_WAR
	.align		4
.L_35:
        /*00dc*/ 	.byte	0x04, 0x36
        /*00de*/ 	.short	(.L_37 - .L_36)
.L_36:
        /*00e0*/ 	.word	0x00000008
.L_37:


//--------------------- .nv.callgraph             --------------------------
	.section	.nv.callgraph,"",@"SHT_CUDA_CALLGRAPH"
	.align	4
	.sectionentsize	8
	.align		4
        /*0000*/ 	.word	0x00000000
	.align		4
        /*0004*/ 	.word	0xffffffff
	.align		4
        /*0008*/ 	.word	0x00000000
	.align		4
        /*000c*/ 	.word	0xfffffffe
	.align		4
        /*0010*/ 	.word	0x00000000
	.align		4
        /*0014*/ 	.word	0xfffffffd
	.align		4
        /*0018*/ 	.word	0x00000000
	.align		4
        /*001c*/ 	.word	0xfffffffc


//--------------------- .text._Z16resizeNormKernelP6uchar3Pfiiiiffff --------------------------
	.section	.text._Z16resizeNormKernelP6uchar3Pfiiiiffff,"ax",@progbits
	.align	128
        .global         _Z16resizeNormKernelP6uchar3Pfiiiiffff
        .type           _Z16resizeNormKernelP6uchar3Pfiiiiffff,@function
        .size           _Z16resizeNormKernelP6uchar3Pfiiiiffff,(.L_x_44 - _Z16resizeNormKernelP6uchar3Pfiiiiffff)
        .other          _Z16resizeNormKernelP6uchar3Pfiiiiffff,@"STO_CUDA_ENTRY STV_DEFAULT"
_Z16resizeNormKernelP6uchar3Pfiiiiffff:
.text._Z16resizeNormKernelP6uchar3Pfiiiiffff:
[----:B------:R-:W-:Y:S08]  /*0000*/  LDC R1, c[0x0][0x37c] ;  /* 0x0000df00ff017b82 */ /* 0x000ff00000000800 */
[----:B------:R-:W0:Y:S01]  /*0010*/  LDC R9, c[0x0][0x390] ;  /* 0x0000e400ff097b82 */ /* 0x000e220000000800 */
[----:B------:R-:W1:Y:S07]  /*0020*/  S2R R5, SR_TID.X ;  /* 0x0000000000057919 */ /* 0x000e6e0000002100 */
[----:B------:R-:W1:Y:S08]  /*0030*/  S2UR UR4, SR_CTAID.X ;  /* 0x00000000000479c3 */ /* 0x000e700000002500 */
[----:B------:R-:W1:Y:S01]  /*0040*/  LDC R6, c[0x0][0x360] ;  /* 0x0000d800ff067b82 */ /* 0x000e620000000800 */
[----:B0-----:R-:W-:-:S04]  /*0050*/  IABS R7, R9 ;  /* 0x0000000900077213 */ /* 0x001fc80000000000 */
[----:B------:R-:W0:Y:S01]  /*0060*/  I2F.RP R0, R7 ;  /* 0x0000000700007306 */ /* 0x000e220000209400 */
[----:B-1----:R-:W-:Y:S01]  /*0070*/  IMAD R6, R6, UR4, R5 ;  /* 0x0000000406067c24 */ /* 0x002fe2000f8e0205 */
[----:B------:R-:W1:Y:S06]  /*0080*/  LDCU UR4, c[0x0][0x394] ;  /* 0x00007280ff0477ac */ /* 0x000e6c0008000800 */
[----:B0-----:R-:W0:Y:S02]  /*0090*/  MUFU.RCP R0, R0 ;  /* 0x0000000000007308 */ /* 0x001e240000001000 */
[----:B0-----:R-:W-:Y:S01]  /*00a0*/  VIADD R2, R0, 0xffffffe ;  /* 0x0ffffffe00027836 */ /* 0x001fe20000000000 */
[----:B------:R-:W-:-:S05]  /*00b0*/  IABS R0, R6 ;  /* 0x0000000600007213 */ /* 0x000fca0000000000 */
[----:B------:R0:W2:Y:S02]  /*00c0*/  F2I.FTZ.U32.TRUNC.NTZ R3, R2 ;  /* 0x0000000200037305 */ /* 0x0000a4000021f000 */
[----:B0-----:R-:W-:Y:S02]  /*00d0*/  IMAD.MOV.U32 R2, RZ, RZ, RZ ;  /* 0x000000ffff027224 */ /* 0x001fe400078e00ff */
[----:B--2---:R-:W-:-:S04]  /*00e0*/  IMAD.MOV R4, RZ, RZ, -R3 ;  /* 0x000000ffff047224 */ /* 0x004fc800078e0a03 */
[----:B------:R-:W-:-:S04]  /*00f0*/  IMAD R5, R4, R7, RZ ;  /* 0x0000000704057224 */ /* 0x000fc800078e02ff */
[----:B------:R-:W-:-:S06]  /*0100*/  IMAD.HI.U32 R3, R3, R5, R2 ;  /* 0x0000000503037227 */ /* 0x000fcc00078e0002 */
[----:B------:R-:W-:-:S05]  /*0110*/  IMAD.HI.U32 R3, R3, R0, RZ ;  /* 0x0000000003037227 */ /* 0x000fca00078e00ff */
[----:B------:R-:W-:-:S05]  /*0120*/  IADD3 R4, PT, PT, -R3, RZ, RZ ;  /* 0x000000ff03047210 */ /* 0x000fca0007ffe1ff */
[----:B------:R-:W-:-:S05]  /*0130*/  IMAD R0, R7, R4, R0 ;  /* 0x0000000407007224 */ /* 0x000fca00078e0200 */
[----:B------:R-:W-:-:S13]  /*0140*/  ISETP.GT.U32.AND P1, PT, R7, R0, PT ;  /* 0x000000000700720c */ /* 0x000fda0003f24070 */
[----:B------:R-:W-:Y:S02]  /*0150*/  @!P1 IMAD.IADD R0, R0, 0x1, -R7 ;  /* 0x0000000100009824 */ /* 0x000fe400078e0a07 */
[----:B------:R-:W-:Y:S01]  /*0160*/  @!P1 VIADD R3, R3, 0x1 ;  /* 0x0000000103039836 */ /* 0x000fe20000000000 */
[----:B------:R-:W-:Y:S02]  /*0170*/  ISETP.NE.AND P1, PT, R9, RZ, PT ;  /* 0x000000ff0900720c */ /* 0x000fe40003f25270 */
[----:B------:R-:W-:Y:S02]  /*0180*/  ISETP.GE.U32.AND P0, PT, R0, R7, PT ;  /* 0x000000070000720c */ /* 0x000fe40003f06070 */
[----:B------:R-:W-:-:S04]  /*0190*/  LOP3.LUT R0, R6, R9, RZ, 0x3c, !PT ;  /* 0x0000000906007212 */ /* 0x000fc800078e3cff */
[----:B------:R-:W-:-:S07]  /*01a0*/  ISETP.GE.AND P2, PT, R0, RZ, PT ;  /* 0x000000ff0000720c */ /* 0x000fce0003f46270 */
[----:B------:R-:W-:-:S06]  /*01b0*/  @P0 VIADD R3, R3, 0x1 ;  /* 0x0000000103030836 */ /* 0x000fcc0000000000 */
[----:B------:R-:W-:Y:S02]  /*01c0*/  @!P2 IADD3 R3, PT, PT, -R3, RZ, RZ ;  /* 0x000000ff0303a210 */ /* 0x000fe40007ffe1ff */
[----:B------:R-:W-:-:S04]  /*01d0*/  @!P1 LOP3.LUT R3, RZ, R9, RZ, 0x33, !PT ;  /* 0x00000009ff039212 */ /* 0x000fc800078e33ff */
[----:B-1----:R-:W-:-:S04]  /*01e0*/  ISETP.GE.AND P0, PT, R3, UR4, PT ;  /* 0x0000000403007c0c */ /* 0x002fc8000bf06270 */
[----:B------:R-:W-:-:S13]  /*01f0*/  ISETP.LT.OR P0, PT, R9, RZ, P0 ;  /* 0x000000ff0900720c */ /* 0x000fda0000701670 */
[----:B------:R-:W-:Y:S05]  /*0200*/  @P0 EXIT ;  /* 0x000000000000094d */ /* 0x000fea0003800000 */
[----:B------:R-:W0:Y:S01]  /*0210*/  LDCU.128 UR4, c[0x0][0x3a0] ;  /* 0x00007400ff0477ac */ /* 0x000e220008000c00 */
[----:B------:R-:W-:Y:S01]  /*0220*/  IMAD.MOV R2, RZ, RZ, -R3 ;  /* 0x000000ffff027224 */ /* 0x000fe200078e0a03 */
[----:B------:R-:W-:Y:S01]  /*0230*/  I2FP.F32.S32 R0, R3 ;  /* 0x0000000300007245 */ /* 0x000fe20000201400 */
[----:B------:R-:W-:Y:S02]  /*0240*/  BSSY.RECONVERGENT B1, `(.L_x_0) ;  /* 0x0000076000017945 */ /* 0x000fe40003800200 */
[----:B------:R-:W-:Y:S02]  /*0250*/  IMAD R6, R9, R2, R6 ;  /* 0x0000000209067224 */ /* 0x000fe400078e0206 */
[----:B0-----:R-:W-:-:S03]  /*0260*/  FADD R7, R0, -UR7 ;  /* 0x8000000700077e21 */ /* 0x001fc60008000000 */
[----:B------:R-:W-:Y:S01]  /*0270*/  I2FP.F32.S32 R0, R6 ;  /* 0x0000000600007245 */ /* 0x000fe20000201400 */
[----:B------:R-:W-:Y:S04]  /*0280*/  F2F.F64.F32 R12, UR5 ;  /* 0x00000005000c7d10 */ /* 0x000fe80008201800 */
[----:B------:R-:W-:Y:S01]  /*0290*/  FADD R0, R0, -UR6 ;  /* 0x8000000600007e21 */ /* 0x000fe20008000000 */
[----:B------:R-:W0:Y:S03]  /*02a0*/  LDCU.64 UR6, c[0x0][0x398] ;  /* 0x00007300ff0677ac */ /* 0x000e260008000a00 */
[----:B------:R-:W1:Y:S08]  /*02b0*/  F2F.F64.F32 R10, R7 ;  /* 0x00000007000a7310 */ /* 0x000e700000201800 */
[----:B------:R-:W2:Y:S01]  /*02c0*/  F2F.F64.F32 R4, R0 ;  /* 0x0000000000047310 */ /* 0x000ea20000201800 */
[----:B-1----:R-:W-:-:S07]  /*02d0*/  DADD R10, R10, 0.5 ;  /* 0x3fe000000a0a7429 */ /* 0x002fce0000000000 */
[----:B------:R-:W1:Y:S01]  /*02e0*/  F2F.F64.F32 R8, UR4 ;  /* 0x0000000400087d10 */ /* 0x000e620008201800 */
[----:B------:R-:W3:Y:S01]  /*02f0*/  LDCU.64 UR4, c[0x0][0x358] ;  /* 0x00006b00ff0477ac */ /* 0x000ee20008000a00 */
[----:B--2---:R-:W-:Y:S02]  /*0300*/  DADD R4, R4, 0.5 ;  /* 0x3fe0000004047429 */ /* 0x004fe40000000000 */
[----:B------:R-:W-:-:S06]  /*0310*/  DFMA R10, R10, R12, -0.5 ;  /* 0xbfe000000a0a742b */ /* 0x000fcc000000000c */
[----:B-1----:R-:W-:-:S04]  /*0320*/  DFMA R8, R4, R8, -0.5 ;  /* 0xbfe000000408742b */ /* 0x002fc80000000008 */
[----:B------:R1:W2:Y:S08]  /*0330*/  F2F.F32.F64 R10, R10 ;  /* 0x0000000a000a7310 */ /* 0x0002b00000301000 */
[----:B------:R4:W5:Y:S01]  /*0340*/  F2F.F32.F64 R2, R8 ;  /* 0x0000000800027310 */ /* 0x0009620000301000 */
[----:B-1----:R-:W-:-:S07]  /*0350*/  MOV R11, 0x3f000000 ;  /* 0x3f000000000b7802 */ /* 0x002fce0000000f00 */
[----:B--2---:R-:W0:Y:S01]  /*0360*/  F2I.TRUNC.NTZ R32, R10 ;  /* 0x0000000a00207305 */ /* 0x004e22000020f100 */
[----:B----4-:R-:W-:-:S07]  /*0370*/  IMAD.MOV.U32 R9, RZ, RZ, 0x3f000000 ;  /* 0x3f000000ff097424 */ /* 0x010fce00078e00ff */
[----:B-----5:R-:W1:Y:S01]  /*0380*/  F2I.TRUNC.NTZ R5, R2 ;  /* 0x0000000200057305 */ /* 0x020e62000020f100 */
[C---:B0-----:R-:W-:Y:S01]  /*0390*/  ISETP.GE.AND P1, PT, R32.reuse, UR7, PT ;  /* 0x0000000720007c0c */ /* 0x041fe2000bf26270 */
[C---:B------:R-:W-:Y:S01]  /*03a0*/  VIADD R12, R32.reuse, 0x1 ;  /* 0x00000001200c7836 */ /* 0x040fe20000000000 */
[----:B------:R-:W-:Y:S02]  /*03b0*/  I2FP.F32.S32 R7, R32 ;  /* 0x0000002000077245 */ /* 0x000fe40000201400 */
[----:B------:R-:W-:-:S03]  /*03c0*/  ISETP.LT.OR P1, PT, R32, RZ, P1 ;  /* 0x000000ff2000720c */ /* 0x000fc60000f21670 */
[----:B------:R-:W-:Y:S01]  /*03d0*/  FADD R7, R10, -R7 ;  /* 0x800000070a077221 */ /* 0x000fe20000000000 */
[C---:B-1----:R-:W-:Y:S01]  /*03e0*/  ISETP.GE.AND P2, PT, R5.reuse, UR6, PT ;  /* 0x0000000605007c0c */ /* 0x042fe2000bf46270 */
[----:B------:R-:W-:Y:S01]  /*03f0*/  IMAD.MOV.U32 R10, RZ, RZ, 0x3f000000 ;  /* 0x3f000000ff0a7424 */ /* 0x000fe200078e00ff */
[----:B------:R-:W-:Y:S01]  /*0400*/  I2FP.F32.S32 R13, R5 ;  /* 0x00000005000d7245 */ /* 0x000fe20000201400 */
[C---:B------:R-:W-:Y:S01]  /*0410*/  VIADD R25, R5.reuse, 0x1 ;  /* 0x0000000105197836 */ /* 0x040fe20000000000 */
[----:B------:R-:W-:-:S03]  /*0420*/  ISETP.LT.OR P2, PT, R5, RZ, P2 ;  /* 0x000000ff0500720c */ /* 0x000fc60001741670 */
[----:B------:R-:W-:Y:S01]  /*0430*/  FADD R8, R2, -R13 ;  /* 0x8000000d02087221 */ /* 0x000fe20000000000 */
[----:B------:R-:W-:Y:S01]  /*0440*/  PLOP3.LUT P0, PT, P2, P1, PT, 0xf8, 0x8f ;  /* 0x00000000008f781c */ /* 0x000fe20001703f70 */
[----:B------:R-:W-:Y:S02]  /*0450*/  FADD R13, -R7, 1 ;  /* 0x3f800000070d7421 */ /* 0x000fe40000000100 */
[----:B------:R-:W-:-:S10]  /*0460*/  FADD R24, -R8, 1 ;  /* 0x3f80000008187421 */ /* 0x000fd40000000100 */
[----:B---3--:R-:W-:Y:S05]  /*0470*/  @P0 BRA `(.L_x_1) ;  /* 0x0000000400480947 */ /* 0x008fea0003800000 */
[----:B------:R-:W0:Y:S01]  /*0480*/  LDC.64 R14, c[0x0][0x380] ;  /* 0x0000e000ff0e7b82 */ /* 0x000e220000000a00 */
[----:B------:R-:W-:-:S04]  /*0490*/  IMAD R9, R32, UR6, R5 ;  /* 0x0000000620097c24 */ /* 0x000fc8000f8e0205 */
[----:B0-----:R-:W-:-:S05]  /*04a0*/  IMAD.WIDE R14, R9, 0x3, R14 ;  /* 0x00000003090e7825 */ /* 0x001fca00078e020e */
[----:B------:R-:W2:Y:S01]  /*04b0*/  LDG.E.U8 R0, desc[UR4][R14.64] ;  /* 0x000000040e007981 */ /* 0x000ea2000c1e1100 */
[----:B------:R-:W0:Y:S01]  /*04c0*/  MUFU.RCP64H R17, 255 ;  /* 0x406fe00000117908 */ /* 0x000e220000001800 */
[----:B------:R-:W-:Y:S01]  /*04d0*/  IMAD.MOV.U32 R20, RZ, RZ, 0x0 ;  /* 0x00000000ff147424 */ /* 0x000fe200078e00ff */
[----:B------:R-:W-:Y:S01]  /*04e0*/  MOV R21, 0x406fe000 ;  /* 0x406fe00000157802 */ /* 0x000fe20000000f00 */
[----:B------:R-:W-:Y:S01]  /*04f0*/  IMAD.MOV.U32 R16, RZ, RZ, 0x1 ;  /* 0x00000001ff107424 */ /* 0x000fe200078e00ff */
[----:B------:R-:W5:Y:S04]  /*0500*/  LDG.E.U8 R10, desc[UR4][R14.64+0x1] ;  /* 0x000001040e0a7981 */ /* 0x000f68000c1e1100 */
[----:B------:R1:W5:Y:S01]  /*0510*/  LDG.E.U8 R11, desc[UR4][R14.64+0x2] ;  /* 0x000002040e0b7981 */ /* 0x000362000c1e1100 */
[----:B------:R-:W-:Y:S01]  /*0520*/  BSSY.RECONVERGENT B2, `(.L_x_2) ;  /* 0x0000014000027945 */ /* 0x000fe20003800200 */
[----:B0-----:R-:W-:-:S08]  /*0530*/  DFMA R18, R16, -R20, 1 ;  /* 0x3ff000001012742b */ /* 0x001fd00000000814 */
[----:B------:R-:W-:-:S08]  /*0540*/  DFMA R18, R18, R18, R18 ;  /* 0x000000121212722b */ /* 0x000fd00000000012 */
[----:B------:R-:W-:-:S08]  /*0550*/  DFMA R16, R16, R18, R16 ;  /* 0x000000121010722b */ /* 0x000fd00000000010 */
[----:B------:R-:W-:-:S08]  /*0560*/  DFMA R20, R16, -R20, 1 ;  /* 0x3ff000001014742b */ /* 0x000fd00000000814 */
[----:B------:R-:W-:Y:S01]  /*0570*/  DFMA R20, R16, R20, R16 ;  /* 0x000000141014722b */ /* 0x000fe20000000010 */
[----:B--2---:R-:W0:Y:S07]  /*0580*/  I2F.F64.U16 R18, R0 ;  /* 0x0000000000127312 */ /* 0x004e2e0000101800 */
[----:B0-----:R-:W-:Y:S01]  /*0590*/  DMUL R16, R18, R20 ;  /* 0x0000001412107228 */ /* 0x001fe20000000000 */
[----:B------:R-:W-:-:S07]  /*05a0*/  FSETP.GEU.AND P3, PT, |R19|, 6.5827683646048100446e-37, PT ;  /* 0x036000001300780b */ /* 0x000fce0003f6e200 */
[----:B-1----:R-:W-:-:S08]  /*05b0*/  DFMA R14, R16, -255, R18 ;  /* 0xc06fe000100e782b */ /* 0x002fd00000000012 */
[----:B------:R-:W-:-:S10]  /*05c0*/  DFMA R14, R20, R14, R16 ;  /* 0x0000000e140e722b */ /* 0x000fd40000000010 */
[----:B------:R-:W-:-:S05]  /*05d0*/  FFMA R2, RZ, 3.748046875, R15 ;  /* 0x406fe000ff027823 */ /* 0x000fca000000000f */
[----:B------:R-:W-:-:S13]  /*05e0*/  FSETP.GT.AND P0, PT, |R2|, 1.469367938527859385e-39, PT ;  /* 0x001000000200780b */ /* 0x000fda0003f04200 */
[----:B------:R-:W-:Y:S05]  /*05f0*/  @P0 BRA P3, `(.L_x_3) ;  /* 0x0000000000180947 */ /* 0x000fea0001800000 */
[----:B------:R-:W-:Y:S01]  /*0600*/  IMAD.MOV.U32 R16, RZ, RZ, RZ ;  /* 0x000000ffff107224 */ /* 0x000fe200078e00ff */
[----:B------:R-:W-:Y:S01]  /*0610*/  MOV R4, 0x640 ;  /* 0x0000064000047802 */ /* 0x000fe20000000f00 */
[----:B------:R-:W-:-:S07]  /*0620*/  IMAD.MOV.U32 R17, RZ, RZ, 0x406fe000 ;  /* 0x406fe000ff117424 */ /* 0x000fce00078e00ff */
[----:B-----5:R-:W-:Y:S05]  /*0630*/  CALL.REL.NOINC `($__internal_0_$__cuda_sm20_div_rn_f64_full) ;  /* 0x0000001c00287944 */ /* 0x020fea0003c00000 */
[----:B------:R-:W-:Y:S01]  /*0640*/  MOV R14, R36 ;  /* 0x00000024000e7202 */ /* 0x000fe20000000f00 */
[----:B------:R-:W-:-:S07]  /*0650*/  IMAD.MOV.U32 R15, RZ, RZ, R37 ;  /* 0x000000ffff0f7224 */ /* 0x000fce00078e0025 */
.L_x_3:
[----:B------:R-:W-:Y:S05]  /*0660*/  BSYNC.RECONVERGENT B2 ;  /* 0x0000000000027941 */ /* 0x000fea0003800200 */
.L_x_2:
[----:B------:R-:W0:Y:S01]  /*0670*/  MUFU.RCP64H R17, 255 ;  /* 0x406fe00000117908 */ /* 0x000e220000001800 */
[----:B------:R-:W-:Y:S02]  /*0680*/  HFMA2 R16, -RZ, RZ, 0, 5.9604644775390625e-08 ;  /* 0x00000001ff107431 */ /* 0x000fe400000001ff */
[----:B------:R-:W-:Y:S01]  /*0690*/  IMAD.MOV.U32 R18, RZ, RZ, 0x0 ;  /* 0x00000000ff127424 */ /* 0x000fe200078e00ff */
[----:B------:R-:W-:Y:S01]  /*06a0*/  BSSY.RECONVERGENT B2, `(.L_x_4) ;  /* 0x0000014000027945 */ /* 0x000fe20003800200 */
[----:B------:R-:W-:-:S03]  /*06b0*/  IMAD.MOV.U32 R19, RZ, RZ, 0x406fe000 ;  /* 0x406fe000ff137424 */ /* 0x000fc600078e00ff */
[----:B------:R-:W-:Y:S03]  /*06c0*/  F2F.F32.F64 R9, R14 ;  /* 0x0000000e00097310 */ /* 0x000fe60000301000 */
[----:B0-----:R-:W-:-:S08]  /*06d0*/  DFMA R20, R16, -R18, 1 ;  /* 0x3ff000001014742b */ /* 0x001fd00000000812 */
[----:B------:R-:W-:-:S08]  /*06e0*/  DFMA R20, R20, R20, R20 ;  /* 0x000000141414722b */ /* 0x000fd00000000014 */
[----:B------:R-:W-:-:S08]  /*06f0*/  DFMA R20, R16, R20, R16 ;  /* 0x000000141014722b */ /* 0x000fd00000000010 */
[C---:B------:R-:W-:Y:S01]  /*0700*/  DFMA R16, R20.reuse, -R18, 1 ;  /* 0x3ff000001410742b */ /* 0x040fe20000000812 */
[----:B-----5:R-:W0:Y:S07]  /*0710*/  I2F.F64.U16 R18, R10 ;  /* 0x0000000a00127312 */ /* 0x020e2e0000101800 */
[----:B------:R-:W-:-:S08]  /*0720*/  DFMA R20, R20, R16, R20 ;  /* 0x000000101414722b */ /* 0x000fd00000000014 */
[----:B0-----:R-:W-:Y:S01]  /*0730*/  DMUL R36, R20, R18 ;  /* 0x0000001214247228 */ /* 0x001fe20000000000 */
[----:B------:R-:W-:-:S07]  /*0740*/  FSETP.GEU.AND P3, PT, |R19|, 6.5827683646048100446e-37, PT ;  /* 0x036000001300780b */ /* 0x000fce0003f6e200 */
[----:B------:R-:W-:-:S08]  /*0750*/  DFMA R16, R36, -255, R18 ;  /* 0xc06fe0002410782b */ /* 0x000fd00000000012 */
[----:B------:R-:W-:-:S10]  /*0760*/  DFMA R36, R20, R16, R36 ;  /* 0x000000101424722b */ /* 0x000fd40000000024 */
[----:B------:R-:W-:-:S05]  /*0770*/  FFMA R0, RZ, 3.748046875, R37 ;  /* 0x406fe000ff007823 */ /* 0x000fca0000000025 */
[----:B------:R-:W-:-:S13]  /*0780*/  FSETP.GT.AND P0, PT, |R0|, 1.469367938527859385e-39, PT ;  /* 0x001000000000780b */ /* 0x000fda0003f04200 */
[----:B------:R-:W-:Y:S05]  /*0790*/  @P0 BRA P3, `(.L_x_5) ;  /* 0x0000000000100947 */ /* 0x000fea0001800000 */
[----:B------:R-:W-:Y:S01]  /*07a0*/  IMAD.MOV.U32 R16, RZ, RZ, RZ ;  /* 0x000000ffff107224 */ /* 0x000fe200078e00ff */
[----:B------:R-:W-:Y:S01]  /*07b0*/  MOV R4, 0x7e0 ;  /* 0x000007e000047802 */ /* 0x000fe20000000f00 */
[----:B------:R-:W-:-:S07]  /*07c0*/  IMAD.MOV.U32 R17, RZ, RZ, 0x406fe000 ;  /* 0x406fe000ff117424 */ /* 0x000fce00078e00ff */
[----:B------:R-:W-:Y:S05]  /*07d0*/  CALL.REL.NOINC `($__internal_0_$__cuda_sm20_div_rn_f64_full) ;  /* 0x0000001800c07944 */ /* 0x000fea0003c00000 */
.L_x_5:
[----:B------:R-:W-:Y:S05]  /*07e0*/  BSYNC.RECONVERGENT B2 ;  /* 0x0000000000027941 */ /* 0x000fea0003800200 */
.L_x_4:
[----:B------:R-:W0:Y:S01]  /*07f0*/  MUFU.RCP64H R15, 255 ;  /* 0x406fe000000f7908 */ /* 0x000e220000001800 */
[----:B------:R-:W-:Y:S01]  /*0800*/  IMAD.MOV.U32 R16, RZ, RZ, 0x0 ;  /* 0x00000000ff107424 */ /* 0x000fe200078e00ff */
[----:B------:R-:W-:Y:S01]  /*0810*/  MOV R17, 0x406fe000 ;  /* 0x406fe00000117802 */ /* 0x000fe20000000f00 */
[----:B------:R-:W-:Y:S01]  /*0820*/  IMAD.MOV.U32 R14, RZ, RZ, 0x1 ;  /* 0x00000001ff0e7424 */ /* 0x000fe200078e00ff */
[----:B------:R-:W-:Y:S04]  /*0830*/  BSSY.RECONVERGENT B2, `(.L_x_6) ;  /* 0x0000015000027945 */ /* 0x000fe80003800200 */
[----:B------:R-:W-:Y:S01]  /*0840*/  F2F.F32.F64 R10, R36 ;  /* 0x00000024000a7310 */ /* 0x000fe20000301000 */
[----:B0-----:R-:W-:-:S08]  /*0850*/  DFMA R18, R14, -R16, 1 ;  /* 0x3ff000000e12742b */ /* 0x001fd00000000810 */
[----:B------:R-:W-:-:S08]  /*0860*/  DFMA R18, R18, R18, R18 ;  /* 0x000000121212722b */ /* 0x000fd00000000012 */
[----:B------:R-:W-:Y:S02]  /*0870*/  DFMA R14, R14, R18, R14 ;  /* 0x000000120e0e722b */ /* 0x000fe4000000000e */
[----:B------:R-:W0:Y:S06]  /*0880*/  I2F.F64.U16 R18, R11 ;  /* 0x0000000b00127312 */ /* 0x000e2c0000101800 */
[----:B------:R-:W-:-:S08]  /*0890*/  DFMA R16, R14, -R16, 1 ;  /* 0x3ff000000e10742b */ /* 0x000fd00000000810 */
[----:B------:R-:W-:Y:S01]  /*08a0*/  DFMA R20, R14, R16, R14 ;  /* 0x000000100e14722b */ /* 0x000fe2000000000e */
[----:B0-----:R-:W-:-:S07]  /*08b0*/  FSETP.GEU.AND P3, PT, |R19|, 6.5827683646048100446e-37, PT ;  /* 0x036000001300780b */ /* 0x001fce0003f6e200 */
[----:B------:R-:W-:-:S08]  /*08c0*/  DMUL R14, R20, R18 ;  /* 0x00000012140e7228 */ /* 0x000fd00000000000 */
        /* <DEDUP_REMOVED lines=9> */
[----:B------:R-:W-:Y:S01]  /*0960*/  MOV R14, R36 ;  /* 0x00000024000e7202 */ /* 0x000fe20000000f00 */
[----:B------:R-:W-:-:S07]  /*0970*/  IMAD.MOV.U32 R15, RZ, RZ, R37 ;  /* 0x000000ffff0f7224 */ /* 0x000fce00078e0025 */
.L_x_7:
[----:B------:R-:W-:Y:S05]  /*0980*/  BSYNC.RECONVERGENT B2 ;  /* 0x0000000000027941 */ /* 0x000fea0003800200 */
.L_x_6:
[----:B------:R0:W1:Y:S02]  /*0990*/  F2F.F32.F64 R11, R14 ;  /* 0x0000000e000b7310 */ /* 0x0000640000301000 */
.L_x_1:
[----:B------:R-:W-:Y:S05]  /*09a0*/  BSYNC.RECONVERGENT B1 ;  /* 0x0000000000017941 */ /* 0x000fea0003800200 */
.L_x_0:
[----:B------:R-:W2:Y:S01]  /*09b0*/  LDCU UR6, c[0x0][0x398] ;  /* 0x00007300ff0677ac */ /* 0x000ea20008000800 */
[----:B------:R-:W-:Y:S01]  /*09c0*/  BSSY.RECONVERGENT B1, `(.L_x_8) ;  /* 0x000005f000017945 */ /* 0x000fe20003800200 */
[----:B------:R-:W-:Y:S02]  /*09d0*/  HFMA2 R27, -RZ, RZ, 1.75, 0 ;  /* 0x3f000000ff1b7431 */ /* 0x000fe400000001ff */
[----:B------:R-:W-:Y:S01]  /*09e0*/  IMAD.MOV.U32 R26, RZ, RZ, 0x3f000000 ;  /* 0x3f000000ff1a7424 */ /* 0x000fe200078e00ff */
[----:B--2---:R-:W-:Y:S01]  /*09f0*/  ISETP.GE.AND P0, PT, R25, UR6, PT ;  /* 0x0000000619007c0c */ /* 0x004fe2000bf06270 */
[----:B------:R-:W-:-:S03]  /*0a00*/  IMAD.MOV.U32 R25, RZ, RZ, 0x3f000000 ;  /* 0x3f000000ff197424 */ /* 0x000fc600078e00ff */
[----:B------:R-:W-:-:S04]  /*0a10*/  ISETP.LT.OR P0, PT, R5, -0x1, P0 ;  /* 0xffffffff0500780c */ /* 0x000fc80000701670 */
[----:B------:R-:W-:-:S13]  /*0a20*/  PLOP3.LUT P1, PT, P0, P1, PT, 0xf8, 0x8f ;  /* 0x00000000008f781c */ /* 0x000fda0000723f70 */
[----:B------:R-:W-:Y:S05]  /*0a30*/  @P1 BRA `(.L_x_9) ;  /* 0x00000004005c1947 */ /* 0x000fea0003800000 */
[----:B------:R-:W2:Y:S01]  /*0a40*/  LDC.64 R20, c[0x0][0x380] ;  /* 0x0000e000ff147b82 */ /* 0x000ea20000000a00 */
[----:B------:R-:W-:Y:S01]  /*0a50*/  IMAD R0, R32, UR6, RZ ;  /* 0x0000000620007c24 */ /* 0x000fe2000f8e02ff */
[----:B0-----:R-:W-:-:S04]  /*0a60*/  SHF.R.S32.HI R15, RZ, 0x1f, R5 ;  /* 0x0000001fff0f7819 */ /* 0x001fc80000011405 */
[----:B------:R-:W-:-:S04]  /*0a70*/  IADD3 R17, P1, PT, R5, R0, RZ ;  /* 0x0000000005117210 */ /* 0x000fc80007f3e0ff */
[----:B------:R-:W-:-:S05]  /*0a80*/  LEA.HI.X.SX32 R15, R0, R15, 0x1, P1 ;  /* 0x0000000f000f7211 */ /* 0x000fca00008f0eff */
[----:B------:R-:W-:Y:S02]  /*0a90*/  IMAD R15, R15, 0x3, RZ ;  /* 0x000000030f0f7824 */ /* 0x000fe400078e02ff */
[----:B--2---:R-:W-:-:S04]  /*0aa0*/  IMAD.WIDE.U32 R20, R17, 0x3, R20 ;  /* 0x0000000311147825 */ /* 0x004fc800078e0014 */
[----:B------:R-:W-:-:S05]  /*0ab0*/  IMAD.IADD R21, R21, 0x1, R15 ;  /* 0x0000000115157824 */ /* 0x000fca00078e020f */
[----:B------:R-:W2:Y:S04]  /*0ac0*/  LDG.E.U8 R0, desc[UR4][R20.64+0x3] ;  /* 0x0000030414007981 */ /* 0x000ea8000c1e1100 */
[----:B------:R0:W5:Y:S04]  /*0ad0*/  LDG.E.U8 R26, desc[UR4][R20.64+0x4] ;  /* 0x00000404141a7981 */ /* 0x000168000c1e1100 */
[----:B------:R0:W5:Y:S01]  /*0ae0*/  LDG.E.U8 R27, desc[UR4][R20.64+0x5] ;  /* 0x00000504141b7981 */ /* 0x000162000c1e1100 */
[----:B------:R-:W3:Y:S01]  /*0af0*/  MUFU.RCP64H R17, 255 ;  /* 0x406fe00000117908 */ /* 0x000ee20000001800 */
[----:B------:R-:W-:Y:S01]  /*0b00*/  IMAD.MOV.U32 R14, RZ, RZ, 0x0 ;  /* 0x00000000ff0e7424 */ /* 0x000fe200078e00ff */
[----:B------:R-:W-:Y:S01]  /*0b10*/  MOV R16, 0x1 ;  /* 0x0000000100107802 */ /* 0x000fe20000000f00 */
[----:B------:R-:W-:Y:S01]  /*0b20*/  IMAD.MOV.U32 R15, RZ, RZ, 0x406fe000 ;  /* 0x406fe000ff0f7424 */ /* 0x000fe200078e00ff */
[----:B------:R-:W-:Y:S05]  /*0b30*/  BSSY.RECONVERGENT B2, `(.L_x_10) ;  /* 0x0000014000027945 */ /* 0x000fea0003800200 */
[----:B---3--:R-:W-:-:S08]  /*0b40*/  DFMA R18, R16, -R14, 1 ;  /* 0x3ff000001012742b */ /* 0x008fd0000000080e */
[----:B------:R-:W-:-:S08]  /*0b50*/  DFMA R18, R18, R18, R18 ;  /* 0x000000121212722b */ /* 0x000fd00000000012 */
[----:B------:R-:W-:-:S08]  /*0b60*/  DFMA R16, R16, R18, R16 ;  /* 0x000000121010722b */ /* 0x000fd00000000010 */
[----:B------:R-:W-:-:S08]  /*0b70*/  DFMA R14, R16, -R14, 1 ;  /* 0x3ff00000100e742b */ /* 0x000fd0000000080e */
[----:B------:R-:W-:Y:S01]  /*0b80*/  DFMA R22, R16, R14, R16 ;  /* 0x0000000e1016722b */ /* 0x000fe20000000010 */
[----:B--2---:R-:W2:Y:S07]  /*0b90*/  I2F.F64.U16 R18, R0 ;  /* 0x0000000000127312 */ /* 0x004eae0000101800 */
[----:B--2---:R-:W-:Y:S01]  /*0ba0*/  DMUL R14, R22, R18 ;  /* 0x00000012160e7228 */ /* 0x004fe20000000000 */
[----:B------:R-:W-:-:S07]  /*0bb0*/  FSETP.GEU.AND P3, PT, |R19|, 6.5827683646048100446e-37, PT ;  /* 0x036000001300780b */ /* 0x000fce0003f6e200 */
[----:B------:R-:W-:-:S08]  /*0bc0*/  DFMA R16, R14, -255, R18 ;  /* 0xc06fe0000e10782b */ /* 0x000fd00000000012 */
[----:B------:R-:W-:-:S10]  /*0bd0*/  DFMA R14, R22, R16, R14 ;  /* 0x00000010160e722b */ /* 0x000fd4000000000e */
[----:B------:R-:W-:-:S05]  /*0be0*/  FFMA R2, RZ, 3.748046875, R15 ;  /* 0x406fe000ff027823 */ /* 0x000fca000000000f */
[----:B------:R-:W-:-:S13]  /*0bf0*/  FSETP.GT.AND P1, PT, |R2|, 1.469367938527859385e-39, PT ;  /* 0x001000000200780b */ /* 0x000fda0003f24200 */
[----:B0-----:R-:W-:Y:S05]  /*0c00*/  @P1 BRA P3, `(.L_x_11) ;  /* 0x0000000000181947 */ /* 0x001fea0001800000 */
[----:B------:R-:W-:Y:S01]  /*0c10*/  IMAD.MOV.U32 R16, RZ, RZ, RZ ;  /* 0x000000ffff107224 */ /* 0x000fe200078e00ff */
[----:B------:R-:W-:Y:S01]  /*0c20*/  MOV R4, 0xc50 ;  /* 0x00000c5000047802 */ /* 0x000fe20000000f00 */
[----:B------:R-:W-:-:S07]  /*0c30*/  IMAD.MOV.U32 R17, RZ, RZ, 0x406fe000 ;  /* 0x406fe000ff117424 */ /* 0x000fce00078e00ff */
[----:B-1---5:R-:W-:Y:S05]  /*0c40*/  CALL.REL.NOINC `($__internal_0_$__cuda_sm20_div_rn_f64_full) ;  /* 0x0000001400a47944 */ /* 0x022fea0003c00000 */
[----:B------:R-:W-:Y:S01]  /*0c50*/  IMAD.MOV.U32 R14, RZ, RZ, R36 ;  /* 0x000000ffff0e7224 */ /* 0x000fe200078e0024 */
[----:B------:R-:W-:-:S07]  /*0c60*/  MOV R15, R37 ;  /* 0x00000025000f7202 */ /* 0x000fce0000000f00 */
.L_x_11:
[----:B------:R-:W-:Y:S05]  /*0c70*/  BSYNC.RECONVERGENT B2 ;  /* 0x0000000000027941 */ /* 0x000fea0003800200 */
.L_x_10:
        /* <DEDUP_REMOVED lines=8> */
[----:B------:R-:W-:Y:S01]  /*0d00*/  DFMA R20, R18, R20, R18 ;  /* 0x000000141214722b */ /* 0x000fe20000000012 */
[----:B-----5:R-:W0:Y:S07]  /*0d10*/  I2F.F64.U16 R18, R26 ;  /* 0x0000001a00127312 */ /* 0x020e2e0000101800 */
        /* <DEDUP_REMOVED lines=12> */
[----:B-1----:R-:W-:Y:S05]  /*0de0*/  CALL.REL.NOINC `($__internal_0_$__cuda_sm20_div_rn_f64_full) ;  /* 0x00000014003c7944 */ /* 0x002fea0003c00000 */
.L_x_13:
[----:B------:R-:W-:Y:S05]  /*0df0*/  BSYNC.RECONVERGENT B2 ;  /* 0x0000000000027941 */ /* 0x000fea0003800200 */
.L_x_12:
[----:B------:R-:W0:Y:S01]  /*0e00*/  MUFU.RCP64H R17, 255 ;  /* 0x406fe00000117908 */ /* 0x000e220000001800 */
[----:B------:R-:W-:Y:S01]  /*0e10*/  MOV R14, 0x0 ;  /* 0x00000000000e7802 */ /* 0x000fe20000000f00 */
[----:B------:R-:W-:Y:S01]  /*0e20*/  IMAD.MOV.U32 R15, RZ, RZ, 0x406fe000 ;  /* 0x406fe000ff0f7424 */ /* 0x000fe200078e00ff */
[----:B------:R-:W-:Y:S01]  /*0e30*/  BSSY.RECONVERGENT B2, `(.L_x_14) ;  /* 0x0000016000027945 */ /* 0x000fe20003800200 */
[----:B------:R-:W-:-:S04]  /*0e40*/  IMAD.MOV.U32 R16, RZ, RZ, 0x1 ;  /* 0x00000001ff107424 */ /* 0x000fc800078e00ff */
[----:B------:R-:W-:Y:S02]  /*0e50*/  F2F.F32.F64 R26, R36 ;  /* 0x00000024001a7310 */ /* 0x000fe40000301000 */
        /* <DEDUP_REMOVED lines=13> */
[----:B------:R-:W-:Y:S01]  /*0f30*/  MOV R16, RZ ;  /* 0x000000ff00107202 */ /* 0x000fe20000000f00 */
[----:B------:R-:W-:Y:S01]  /*0f40*/  IMAD.MOV.U32 R17, RZ, RZ, 0x406fe000 ;  /* 0x406fe000ff117424 */ /* 0x000fe200078e00ff */
[----:B------:R-:W-:-:S07]  /*0f50*/  MOV R4, 0xf70 ;  /* 0x00000f7000047802 */ /* 0x000fce0000000f00 */
[----:B-1----:R-:W-:Y:S05]  /*0f60*/  CALL.REL.NOINC `($__internal_0_$__cuda_sm20_div_rn_f64_full) ;  /* 0x0000001000dc7944 */ /* 0x002fea0003c00000 */
[----:B------:R-:W-:Y:S01]  /*0f70*/  IMAD.MOV.U32 R14, RZ, RZ, R36 ;  /* 0x000000ffff0e7224 */ /* 0x000fe200078e0024 */
[----:B------:R-:W-:-:S07]  /*0f80*/  MOV R15, R37 ;  /* 0x00000025000f7202 */ /* 0x000fce0000000f00 */
.L_x_15:
[----:B------:R-:W-:Y:S05]  /*0f90*/  BSYNC.RECONVERGENT B2 ;  /* 0x0000000000027941 */ /* 0x000fea0003800200 */
.L_x_14:
[----:B------:R2:W3:Y:S02]  /*0fa0*/  F2F.F32.F64 R27, R14 ;  /* 0x0000000e001b7310 */ /* 0x0004e40000301000 */
.L_x_9:
[----:B------:R-:W-:Y:S05]  /*0fb0*/  BSYNC.RECONVERGENT B1 ;  /* 0x0000000000017941 */ /* 0x000fea0003800200 */
.L_x_8:
[----:B------:R-:W4:Y:S01]  /*0fc0*/  LDCU UR6, c[0x0][0x39c] ;  /* 0x00007380ff0677ac */ /* 0x000f220008000800 */
[----:B------:R-:W-:Y:S01]  /*0fd0*/  ISETP.LT.OR P2, PT, R32, -0x1, P2 ;  /* 0xffffffff2000780c */ /* 0x000fe20001741670 */
[----:B------:R-:W-:Y:S01]  /*0fe0*/  BSSY.RECONVERGENT B1, `(.L_x_16) ;  /* 0x0000059000017945 */ /* 0x000fe20003800200 */
[----:B------:R-:W-:Y:S02]  /*0ff0*/  HFMA2 R30, -RZ, RZ, 1.75, 0 ;  /* 0x3f000000ff1e7431 */ /* 0x000fe400000001ff */
[----:B------:R-:W-:Y:S02]  /*1000*/  IMAD.MOV.U32 R28, RZ, RZ, 0x3f000000 ;  /* 0x3f000000ff1c7424 */ /* 0x000fe400078e00ff */
[----:B------:R-:W-:Y:S01]  /*1010*/  IMAD.MOV.U32 R29, RZ, RZ, 0x3f000000 ;  /* 0x3f000000ff1d7424 */ /* 0x000fe200078e00ff */
[----:B----4-:R-:W-:-:S13]  /*1020*/  ISETP.GE.OR P2, PT, R12, UR6, P2 ;  /* 0x000000060c007c0c */ /* 0x010fda0009746670 */
[----:B------:R-:W-:Y:S05]  /*1030*/  @P2 BRA `(.L_x_17) ;  /* 0x00000004004c2947 */ /* 0x000fea0003800000 */
[----:B------:R-:W4:Y:S01]  /*1040*/  LDC.64 R22, c[0x0][0x380] ;  /* 0x0000e000ff167b82 */ /* 0x000f220000000a00 */
[----:B------:R-:W0:Y:S02]  /*1050*/  LDCU UR6, c[0x0][0x398] ;  /* 0x00007300ff0677ac */ /* 0x000e240008000800 */
[----:B0-2---:R-:W-:-:S04]  /*1060*/  IMAD R15, R12, UR6, R5 ;  /* 0x000000060c0f7c24 */ /* 0x005fc8000f8e0205 */
[----:B----4-:R-:W-:-:S05]  /*1070*/  IMAD.WIDE R22, R15, 0x3, R22 ;  /* 0x000000030f167825 */ /* 0x010fca00078e0216 */
[----:B------:R-:W2:Y:S04]  /*1080*/  LDG.E.U8 R0, desc[UR4][R22.64] ;  /* 0x0000000416007981 */ /* 0x000ea8000c1e1100 */
[----:B------:R0:W5:Y:S04]  /*1090*/  LDG.E.U8 R29, desc[UR4][R22.64+0x1] ;  /* 0x00000104161d7981 */ /* 0x000168000c1e1100 */
[----:B------:R0:W5:Y:S01]  /*10a0*/  LDG.E.U8 R30, desc[UR4][R22.64+0x2] ;  /* 0x00000204161e7981 */ /* 0x000162000c1e1100 */
[----:B------:R-:W4:Y:S01]  /*10b0*/  MUFU.RCP64H R19, 255 ;  /* 0x406fe00000137908 */ /* 0x000f220000001800 */
[----:B------:R-:W-:Y:S01]  /*10c0*/  IMAD.MOV.U32 R14, RZ, RZ, 0x0 ;  /* 0x00000000ff0e7424 */ /* 0x000fe200078e00ff */
[----:B------:R-:W-:Y:S01]  /*10d0*/  MOV R18, 0x1 ;  /* 0x0000000100127802 */ /* 0x000fe20000000f00 */
[----:B------:R-:W-:Y:S01]  /*10e0*/  IMAD.MOV.U32 R15, RZ, RZ, 0x406fe000 ;  /* 0x406fe000ff0f7424 */ /* 0x000fe200078e00ff */
[----:B------:R-:W-:Y:S05]  /*10f0*/  BSSY.RECONVERGENT B2, `(.L_x_18) ;  /* 0x0000014000027945 */ /* 0x000fea0003800200 */
[----:B----4-:R-:W-:-:S08]  /*1100*/  DFMA R16, R18, -R14, 1 ;  /* 0x3ff000001210742b */ /* 0x010fd0000000080e */
        /* <DEDUP_REMOVED lines=15> */
[----:B-1-3-5:R-:W-:Y:S05]  /*1200*/  CALL.REL.NOINC `($__internal_0_$__cuda_sm20_div_rn_f64_full) ;  /* 0x0000001000347944 */ /* 0x02afea0003c00000 */
[----:B------:R-:W-:Y:S01]  /*1210*/  MOV R14, R36 ;  /* 0x00000024000e7202 */ /* 0x000fe20000000f00 */
[----:B------:R-:W-:-:S07]  /*1220*/  IMAD.MOV.U32 R15, RZ, RZ, R37 ;  /* 0x000000ffff0f7224 */ /* 0x000fce00078e0025 */
.L_x_19:
[----:B------:R-:W-:Y:S05]  /*1230*/  BSYNC.RECONVERGENT B2 ;  /* 0x0000000000027941 */ /* 0x000fea0003800200 */
.L_x_18:
[----:B------:R-:W0:Y:S01]  /*1240*/  MUFU.RCP64H R19, 255 ;  /* 0x406fe00000137908 */ /* 0x000e220000001800 */
[----:B------:R-:W-:Y:S02]  /*1250*/  HFMA2 R17, -RZ, RZ, 2.216796875, -512 ;  /* 0x406fe000ff117431 */ /* 0x000fe400000001ff */
        /* <DEDUP_REMOVED lines=18> */
[----:B------:R-:W-:Y:S02]  /*1380*/  MOV R17, 0x406fe000 ;  /* 0x406fe00000117802 */ /* 0x000fe40000000f00 */
[----:B------:R-:W-:-:S07]  /*1390*/  MOV R4, 0x13b0 ;  /* 0x000013b000047802 */ /* 0x000fce0000000f00 */
[----:B-1-3--:R-:W-:Y:S05]  /*13a0*/  CALL.REL.NOINC `($__internal_0_$__cuda_sm20_div_rn_f64_full) ;  /* 0x0000000c00cc7944 */ /* 0x00afea0003c00000 */
.L_x_21:
[----:B------:R-:W-:Y:S05]  /*13b0*/  BSYNC.RECONVERGENT B2 ;  /* 0x0000000000027941 */ /* 0x000fea0003800200 */
.L_x_20:
        /* <DEDUP_REMOVED lines=8> */
[----:B------:R-:W-:Y:S01]  /*1440*/  DFMA R16, R18, R16, R18 ;  /* 0x000000101210722b */ /* 0x000fe20000000012 */
[----:B------:R-:W0:Y:S07]  /*1450*/  I2F.F64.U16 R18, R30 ;  /* 0x0000001e00127312 */ /* 0x000e2e0000101800 */
        /* <DEDUP_REMOVED lines=12> */
[----:B-1-3--:R-:W-:Y:S05]  /*1520*/  CALL.REL.NOINC `($__internal_0_$__cuda_sm20_div_rn_f64_full) ;  /* 0x0000000c006c7944 */ /* 0x00afea0003c00000 */
[----:B------:R-:W-:Y:S01]  /*1530*/  MOV R14, R36 ;  /* 0x00000024000e7202 */ /* 0x000fe20000000f00 */
[----:B------:R-:W-:-:S07]  /*1540*/  IMAD.MOV.U32 R15, RZ, RZ, R37 ;  /* 0x000000ffff0f7224 */ /* 0x000fce00078e0025 */
.L_x_23:
[----:B------:R-:W-:Y:S05]  /*1550*/  BSYNC.RECONVERGENT B2 ;  /* 0x0000000000027941 */ /* 0x000fea0003800200 */
.L_x_22:
[----:B------:R4:W0:Y:S02]  /*1560*/  F2F.F32.F64 R30, R14 ;  /* 0x0000000e001e7310 */ /* 0x0008240000301000 */
.L_x_17:
[----:B------:R-:W-:Y:S05]  /*1570*/  BSYNC.RECONVERGENT B1 ;  /* 0x0000000000017941 */ /* 0x000fea0003800200 */
.L_x_16:
[----:B------:R-:W5:Y:S01]  /*1580*/  LDCU UR6, c[0x0][0x39c] ;  /* 0x00007380ff0677ac */ /* 0x000f620008000800 */
[----:B------:R-:W-:Y:S01]  /*1590*/  ISETP.LT.OR P0, PT, R32, -0x1, P0 ;  /* 0xffffffff2000780c */ /* 0x000fe20000701670 */
[----:B------:R-:W-:Y:S01]  /*15a0*/  BSSY.RECONVERGENT B1, `(.L_x_24) ;  /* 0x000005e000017945 */ /* 0x000fe20003800200 */
[----:B------:R-:W-:Y:S02]  /*15b0*/  HFMA2 R35, -RZ, RZ, 1.75, 0 ;  /* 0x3f000000ff237431 */ /* 0x000fe400000001ff */
[----:B------:R-:W-:Y:S02]  /*15c0*/  IMAD.MOV.U32 R32, RZ, RZ, 0x3f000000 ;  /* 0x3f000000ff207424 */ /* 0x000fe400078e00ff */
[----:B0-2-4-:R-:W-:Y:S01]  /*15d0*/  IMAD.MOV.U32 R14, RZ, RZ, 0x3f000000 ;  /* 0x3f000000ff0e7424 */ /* 0x015fe200078e00ff */
[----:B-----5:R-:W-:-:S13]  /*15e0*/  ISETP.GE.OR P0, PT, R12, UR6, P0 ;  /* 0x000000060c007c0c */ /* 0x020fda0008706670 */
[----:B------:R-:W-:Y:S05]  /*15f0*/  @P0 BRA `(.L_x_25) ;  /* 0x0000000400600947 */ /* 0x000fea0003800000 */
[----:B------:R-:W0:Y:S01]  /*1600*/  LDCU UR6, c[0x0][0x398] ;  /* 0x00007300ff0677ac */ /* 0x000e220008000800 */
[----:B------:R-:W2:Y:S01]  /*1610*/  LDC.64 R14, c[0x0][0x380] ;  /* 0x0000e000ff0e7b82 */ /* 0x000ea20000000a00 */
[----:B0-----:R-:W-:-:S05]  /*1620*/  IMAD R12, R12, UR6, RZ ;  /* 0x000000060c0c7c24 */ /* 0x001fca000f8e02ff */
[----:B------:R-:W-:Y:S02]  /*1630*/  SHF.R.S32.HI R0, RZ, 0x1f, R12 ;  /* 0x0000001fff007819 */ /* 0x000fe4000001140c */
[----:B------:R-:W-:-:S04]  /*1640*/  IADD3 R21, P0, PT, R5, R12, RZ ;  /* 0x0000000c05157210 */ /* 0x000fc80007f1e0ff */
[----:B------:R-:W-:Y:S01]  /*1650*/  LEA.HI.X.SX32 R0, R5, R0, 0x1, P0 ;  /* 0x0000000005007211 */ /* 0x000fe200000f0eff */
[----:B--2---:R-:W-:-:S04]  /*1660*/  IMAD.WIDE.U32 R20, R21, 0x3, R14 ;  /* 0x0000000315147825 */ /* 0x004fc800078e000e */
[----:B------:R-:W-:-:S04]  /*1670*/  IMAD R5, R0, 0x3, RZ ;  /* 0x0000000300057824 */ /* 0x000fc800078e02ff */
[----:B------:R-:W-:-:S05]  /*1680*/  IMAD.IADD R21, R21, 0x1, R5 ;  /* 0x0000000115157824 */ /* 0x000fca00078e0205 */
[----:B------:R-:W2:Y:S04]  /*1690*/  LDG.E.U8 R18, desc[UR4][R20.64+0x3] ;  /* 0x0000030414127981 */ /* 0x000ea8000c1e1100 */
[----:B------:R0:W5:Y:S04]  /*16a0*/  LDG.E.U8 R12, desc[UR4][R20.64+0x4] ;  /* 0x00000404140c7981 */ /* 0x000168000c1e1100 */
[----:B------:R0:W5:Y:S01]  /*16b0*/  LDG.E.U8 R5, desc[UR4][R20.64+0x5] ;  /* 0x0000050414057981 */ /* 0x000162000c1e1100 */
[----:B------:R-:W4:Y:S01]  /*16c0*/  MUFU.RCP64H R17, 255 ;  /* 0x406fe00000117908 */ /* 0x000f220000001800 */
[----:B------:R-:W-:Y:S01]  /*16d0*/  MOV R32, 0x0 ;  /* 0x0000000000207802 */ /* 0x000fe20000000f00 */
[----:B------:R-:W-:Y:S01]  /*16e0*/  IMAD.MOV.U32 R33, RZ, RZ, 0x406fe000 ;  /* 0x406fe000ff217424 */ /* 0x000fe200078e00ff */
[----:B------:R-:W-:Y:S01]  /*16f0*/  BSSY.RECONVERGENT B2, `(.L_x_26) ;  /* 0x0000015000027945 */ /* 0x000fe20003800200 */
[----:B------:R-:W-:-:S06]  /*1700*/  IMAD.MOV.U32 R16, RZ, RZ, 0x1 ;  /* 0x00000001ff107424 */ /* 0x000fcc00078e00ff */
        /* <DEDUP_REMOVED lines=13> */
[----:B------:R-:W-:Y:S01]  /*17e0*/  MOV R16, RZ ;  /* 0x000000ff00107202 */ /* 0x000fe20000000f00 */
[----:B------:R-:W-:Y:S01]  /*17f0*/  IMAD.MOV.U32 R17, RZ, RZ, 0x406fe000 ;  /* 0x406fe000ff117424 */ /* 0x000fe200078e00ff */
[----:B------:R-:W-:-:S07]  /*1800*/  MOV R4, 0x1820 ;  /* 0x0000182000047802 */ /* 0x000fce0000000f00 */
[----:B-1-3-5:R-:W-:Y:S05]  /*1810*/  CALL.REL.NOINC `($__internal_0_$__cuda_sm20_div_rn_f64_full) ;  /* 0x0000000800b07944 */ /* 0x02afea0003c00000 */
[----:B------:R-:W-:Y:S01]  /*1820*/  IMAD.MOV.U32 R32, RZ, RZ, R36 ;  /* 0x000000ffff207224 */ /* 0x000fe200078e0024 */
[----:B------:R-:W-:-:S07]  /*1830*/  MOV R33, R37 ;  /* 0x0000002500217202 */ /* 0x000fce0000000f00 */
.L_x_27:
[----:B------:R-:W-:Y:S05]  /*1840*/  BSYNC.RECONVERGENT B2 ;  /* 0x0000000000027941 */ /* 0x000fea0003800200 */
.L_x_26:
        /* <DEDUP_REMOVED lines=23> */
.L_x_29:
[----:B------:R-:W-:Y:S05]  /*19c0*/  BSYNC.RECONVERGENT B2 ;  /* 0x0000000000027941 */ /* 0x000fea0003800200 */
.L_x_28:
        /* <DEDUP_REMOVED lines=22> */
[----:B-1-3--:R-:W-:Y:S05]  /*1b30*/  CALL.REL.NOINC `($__internal_0_$__cuda_sm20_div_rn_f64_full) ;  /* 0x0000000400e87944 */ /* 0x00afea0003c00000 */
[----:B------:R-:W-:Y:S01]  /*1b40*/  IMAD.MOV.U32 R14, RZ, RZ, R36 ;  /* 0x000000ffff0e7224 */ /* 0x000fe200078e0024 */
[----:B------:R-:W-:-:S07]  /*1b50*/  MOV R15, R37 ;  /* 0x00000025000f7202 */ /* 0x000fce0000000f00 */
.L_x_31:
[----:B------:R-:W-:Y:S05]  /*1b60*/  BSYNC.RECONVERGENT B2 ;  /* 0x0000000000027941 */ /* 0x000fea0003800200 */
.L_x_30:
[----:B------:R0:W2:Y:S02]  /*1b70*/  F2F.F32.F64 R14, R14 ;  /* 0x0000000e000e7310 */ /* 0x0000a40000301000 */
.L_x_25:
[----:B------:R-:W-:Y:S05]  /*1b80*/  BSYNC.RECONVERGENT B1 ;  /* 0x0000000000017941 */ /* 0x000fea0003800200 */
.L_x_24:
[----:B------:R-:W-:Y:S01]  /*1b90*/  FMUL R0, R8, R13 ;  /* 0x0000000d08007220 */ /* 0x000fe20000400000 */
[-C--:B------:R-:W-:Y:S01]  /*1ba0*/  FMUL R2, R13, R24.reuse ;  /* 0x000000180d027220 */ /* 0x080fe20000400000 */
[C---:B0-----:R-:W-:Y:S01]  /*1bb0*/  FMUL R15, R7.reuse, R24 ;  /* 0x00000018070f7220 */ /* 0x041fe20000400000 */
[----:B------:R-:W-:Y:S01]  /*1bc0*/  FMUL R7, R7, R8 ;  /* 0x0000000807077220 */ /* 0x000fe20000400000 */
[----:B------:R-:W-:Y:S01]  /*1bd0*/  FMUL R25, R0, R25 ;  /* 0x0000001900197220 */ /* 0x000fe20000400000 */
[----:B------:R-:W0:Y:S01]  /*1be0*/  MUFU.RCP64H R5, 0.22899997234344482422 ;  /* 0x3fcd4fdf00057908 */ /* 0x000e220000001800 */
[----:B------:R-:W-:Y:S01]  /*1bf0*/  IMAD.MOV.U32 R8, RZ, RZ, 0x3b645a1d ;  /* 0x3b645a1dff087424 */ /* 0x000fe200078e00ff */
[----:B------:R-:W-:Y:S01]  /*1c00*/  UMOV UR6, 0x70a3d70a ;  /* 0x70a3d70a00067882 */ /* 0x000fe20000000000 */
[----:B------:R-:W-:Y:S01]  /*1c10*/  FFMA R4, R2, R9, R25 ;  /* 0x0000000902047223 */ /* 0x000fe20000000019 */
[----:B------:R-:W-:Y:S01]  /*1c20*/  IMAD.MOV.U32 R9, RZ, RZ, 0x3fcd4fdf ;  /* 0x3fcd4fdfff097424 */ /* 0x000fe200078e00ff */
[----:B------:R-:W-:Y:S01]  /*1c30*/  UMOV UR7, 0x3fdf0a3d ;  /* 0x3fdf0a3d00077882 */ /* 0x000fe20000000000 */
[----:B---3--:R-:W-:Y:S01]  /*1c40*/  FMUL R27, R0, R27 ;  /* 0x0000001b001b7220 */ /* 0x008fe20000400000 */
[----:B------:R-:W-:Y:S01]  /*1c50*/  FFMA R4, R15, R28, R4 ;  /* 0x0000001c0f047223 */ /* 0x000fe20000000004 */
[----:B------:R-:W-:Y:S03]  /*1c60*/  BSSY.RECONVERGENT B1, `(.L_x_32) ;  /* 0x0000028000017945 */ /* 0x000fe60003800200 */
[----:B------:R-:W-:Y:S01]  /*1c70*/  FFMA R32, R7, R32, R4 ;  /* 0x0000002007207223 */ /* 0x000fe20000000004 */
[----:B------:R-:W-:-:S03]  /*1c80*/  HFMA2 R4, -RZ, RZ, 0, 5.9604644775390625e-08 ;  /* 0x00000001ff047431 */ /* 0x000fc600000001ff */
[----:B------:R-:W3:Y:S03]  /*1c90*/  F2F.F64.F32 R12, R32 ;  /* 0x00000020000c7310 */ /* 0x000ee60000201800 */
[----:B0-----:R-:W-:-:S08]  /*1ca0*/  DFMA R16, R4, -R8, 1 ;  /* 0x3ff000000410742b */ /* 0x001fd00000000808 */
[----:B------:R-:W-:Y:S02]  /*1cb0*/  DFMA R16, R16, R16, R16 ;  /* 0x000000101010722b */ /* 0x000fe40000000010 */
[----:B---3--:R-:W-:Y:S01]  /*1cc0*/  DADD R12, R12, -UR6 ;  /* 0x800000060c0c7e29 */ /* 0x008fe20008000000 */
[----:B------:R-:W-:Y:S01]  /*1cd0*/  UMOV UR6, 0x9fbe76c9 ;  /* 0x9fbe76c900067882 */ /* 0x000fe20000000000 */
[----:B------:R-:W-:-:S04]  /*1ce0*/  UMOV UR7, 0x3fdd2f1a ;  /* 0x3fdd2f1a00077882 */ /* 0x000fc80000000000 */
[----:B------:R-:W-:Y:S01]  /*1cf0*/  DFMA R4, R4, R16, R4 ;  /* 0x000000100404722b */ /* 0x000fe20000000004 */
[----:B------:R-:W-:-:S03]  /*1d00*/  FMUL R17, R0, R26 ;  /* 0x0000001a00117220 */ /* 0x000fc60000400000 */
[----:B------:R-:W0:Y:S01]  /*1d10*/  F2F.F32.F64 R12, R12 ;  /* 0x0000000c000c7310 */ /* 0x000e220000301000 */
[C---:B------:R-:W-:Y:S01]  /*1d20*/  FFMA R10, R2.reuse, R10, R17 ;  /* 0x0000000a020a7223 */ /* 0x040fe20000000011 */
[----:B-1----:R-:W-:Y:S02]  /*1d30*/  FFMA R2, R2, R11, R27 ;  /* 0x0000000b02027223 */ /* 0x002fe4000000001b */
[----:B------:R-:W-:Y:S01]  /*1d40*/  DFMA R36, R4, -R8, 1 ;  /* 0x3ff000000424742b */ /* 0x000fe20000000808 */
[C---:B------:R-:W-:Y:S01]  /*1d50*/  FFMA R10, R15.reuse, R29, R10 ;  /* 0x0000001d0f0a7223 */ /* 0x040fe2000000000a */
[----:B------:R-:W-:-:S03]  /*1d60*/  FFMA R2, R15, R30, R2 ;  /* 0x0000001e0f027223 */ /* 0x000fc60000000002 */
[C---:B------:R-:W-:Y:S01]  /*1d70*/  FFMA R35, R7.reuse, R35, R10 ;  /* 0x0000002307237223 */ /* 0x040fe2000000000a */
[----:B--2---:R-:W-:Y:S02]  /*1d80*/  FFMA R2, R7, R14, R2 ;  /* 0x0000000e07027223 */ /* 0x004fe40000000002 */
[----:B------:R-:W-:Y:S01]  /*1d90*/  DFMA R36, R4, R36, R4 ;  /* 0x000000240424722b */ /* 0x000fe20000000004 */
[----:B------:R-:W1:Y:S08]  /*1da0*/  F2F.F64.F32 R4, R35 ;  /* 0x0000002300047310 */ /* 0x000e700000201800 */
[----:B0-----:R-:W0:Y:S01]  /*1db0*/  F2F.F64.F32 R18, R12 ;  /* 0x0000000c00127310 */ /* 0x001e220000201800 */
[----:B-1----:R-:W-:Y:S01]  /*1dc0*/  DADD R4, R4, -UR6 ;  /* 0x8000000604047e29 */ /* 0x002fe20008000000 */
[----:B------:R-:W-:Y:S01]  /*1dd0*/  UMOV UR6, 0x6c8b4396 ;  /* 0x6c8b439600067882 */ /* 0x000fe20000000000 */
[----:B------:R-:W-:Y:S01]  /*1de0*/  UMOV UR7, 0x3fd9fbe7 ;  /* 0x3fd9fbe700077882 */ /* 0x000fe20000000000 */
[----:B0-----:R-:W-:Y:S01]  /*1df0*/  DMUL R10, R18, R36 ;  /* 0x00000024120a7228 */ /* 0x001fe20000000000 */
[----:B------:R-:W-:-:S06]  /*1e00*/  FSETP.GEU.AND P1, PT, |R19|, 6.5827683646048100446e-37, PT ;  /* 0x036000001300780b */ /* 0x000fcc0003f2e200 */
[----:B------:R-:W-:Y:S01]  /*1e10*/  F2F.F32.F64 R5, R4 ;  /* 0x0000000400057310 */ /* 0x000fe20000301000 */
[----:B------:R-:W-:-:S07]  /*1e20*/  DFMA R12, R10, -R8, R18 ;  /* 0x800000080a0c722b */ /* 0x000fce0000000012 */
[----:B------:R-:W0:Y:S01]  /*1e30*/  F2F.F64.F32 R8, R2 ;  /* 0x0000000200087310 */ /* 0x000e220000201800 */
[----:B------:R-:W-:Y:S02]  /*1e40*/  DFMA R36, R36, R12, R10 ;  /* 0x0000000c2424722b */ /* 0x000fe4000000000a */
[----:B0-----:R-:W-:-:S08]  /*1e50*/  DADD R8, R8, -UR6 ;  /* 0x8000000608087e29 */ /* 0x001fd00008000000 */
[----:B------:R-:W-:-:S05]  /*1e60*/  FFMA R0, RZ, 1.6039999723434448242, R37 ;  /* 0x3fcd4fdfff007823 */ /* 0x000fca0000000025 */
[----:B------:R-:W-:Y:S01]  /*1e70*/  FSETP.GT.AND P0, PT, |R0|, 1.469367938527859385e-39, PT ;  /* 0x001000000000780b */ /* 0x000fe20003f04200 */
[----:B------:R0:W1:-:S12]  /*1e80*/  F2F.F32.F64 R9, R8 ;  /* 0x0000000800097310 */ /* 0x0000580000301000 */
[----:B------:R-:W-:Y:S05]  /*1e90*/  @P0 BRA P1, `(.L_x_33) ;  /* 0x0000000000100947 */ /* 0x000fea0000800000 */
[----:B------:R-:W-:Y:S01]  /*1ea0*/  IMAD.MOV.U32 R16, RZ, RZ, 0x3b645a1d ;  /* 0x3b645a1dff107424 */ /* 0x000fe200078e00ff */
[----:B------:R-:W-:Y:S01]  /*1eb0*/  MOV R4, 0x1ee0 ;  /* 0x00001ee000047802 */ /* 0x000fe20000000f00 */
[----:B------:R-:W-:-:S07]  /*1ec0*/  IMAD.MOV.U32 R17, RZ, RZ, 0x3fcd4fdf ;  /* 0x3fcd4fdfff117424 */ /* 0x000fce00078e00ff */
[----:B01----:R-:W-:Y:S05]  /*1ed0*/  CALL.REL.NOINC `($__internal_0_$__cuda_sm20_div_rn_f64_full) ;  /* 0x0000000400007944 */ /* 0x003fea0003c00000 */
.L_x_33:
[----:B------:R-:W-:Y:S05]  /*1ee0*/  BSYNC.RECONVERGENT B1 ;  /* 0x0000000000017941 */ /* 0x000fea0003800200 */
.L_x_32:
[----:B------:R-:W2:Y:S01]  /*1ef0*/  MUFU.RCP64H R11, 0.22399997711181640625 ;  /* 0x3fccac08000b7908 */ /* 0x000ea20000001800 */
[----:B------:R-:W-:Y:S01]  /*1f00*/  MOV R14, 0x3126e979 ;  /* 0x3126e979000e7802 */ /* 0x000fe20000000f00 */
[----:B------:R-:W-:Y:S01]  /*1f10*/  IMAD.MOV.U32 R15, RZ, RZ, 0x3fccac08 ;  /* 0x3fccac08ff0f7424 */ /* 0x000fe200078e00ff */
[----:B------:R-:W-:Y:S01]  /*1f20*/  BSSY.RECONVERGENT B1, `(.L_x_34) ;  /* 0x0000016000017945 */ /* 0x000fe20003800200 */
[----:B------:R-:W-:-:S04]  /*1f30*/  IMAD.MOV.U32 R10, RZ, RZ, 0x1 ;  /* 0x00000001ff0a7424 */ /* 0x000fc800078e00ff */
[----:B------:R-:W3:Y:S08]  /*1f40*/  F2F.F64.F32 R18, R5 ;  /* 0x0000000500127310 */ /* 0x000ef00000201800 */
[----:B------:R4:W0:Y:S01]  /*1f50*/  F2F.F32.F64 R7, R36 ;  /* 0x0000002400077310 */ /* 0x0008220000301000 */
[----:B--2---:R-:W-:Y:S01]  /*1f60*/  DFMA R12, R10, -R14, 1 ;  /* 0x3ff000000a0c742b */ /* 0x004fe2000000080e */
[----:B---3--:R-:W-:-:S07]  /*1f70*/  FSETP.GEU.AND P1, PT, |R19|, 6.5827683646048100446e-37, PT ;  /* 0x036000001300780b */ /* 0x008fce0003f2e200 */
[----:B------:R-:W-:-:S08]  /*1f80*/  DFMA R12, R12, R12, R12 ;  /* 0x0000000c0c0c722b */ /* 0x000fd0000000000c */
[----:B------:R-:W-:-:S08]  /*1f90*/  DFMA R12, R10, R12, R10 ;  /* 0x0000000c0a0c722b */ /* 0x000fd0000000000a */
[----:B------:R-:W-:-:S08]  /*1fa0*/  DFMA R10, R12, -R14, 1 ;  /* 0x3ff000000c0a742b */ /* 0x000fd0000000080e */
[----:B------:R-:W-:-:S08]  /*1fb0*/  DFMA R10, R12, R10, R12 ;  /* 0x0000000a0c0a722b */ /* 0x000fd0000000000c */
[----:B------:R-:W-:-:S08]  /*1fc0*/  DMUL R12, R18, R10 ;  /* 0x0000000a120c7228 */ /* 0x000fd00000000000 */
[----:B------:R-:W-:-:S08]  /*1fd0*/  DFMA R14, R12, -R14, R18 ;  /* 0x8000000e0c0e722b */ /* 0x000fd00000000012 */
[----:B------:R-:W-:-:S10]  /*1fe0*/  DFMA R10, R10, R14, R12 ;  /* 0x0000000e0a0a722b */ /* 0x000fd4000000000c */
[----:B------:R-:W-:-:S05]  /*1ff0*/  FFMA R0, RZ, 1.5989999771118164062, R11 ;  /* 0x3fccac08ff007823 */ /* 0x000fca000000000b */
[----:B------:R-:W-:-:S13]  /*2000*/  FSETP.GT.AND P0, PT, |R0|, 1.469367938527859385e-39, PT ;  /* 0x001000000000780b */ /* 0x000fda0003f04200 */
[----:B0---4-:R-:W-:Y:S05]  /*2010*/  @P0 BRA P1, `(.L_x_35) ;  /* 0x0000000000180947 */ /* 0x011fea0000800000 */
[----:B------:R-:W-:Y:S01]  /*2020*/  MOV R16, 0x3126e979 ;  /* 0x3126e97900107802 */ /* 0x000fe20000000f00 */
[----:B------:R-:W-:Y:S01]  /*2030*/  IMAD.MOV.U32 R17, RZ, RZ, 0x3fccac08 ;  /* 0x3fccac08ff117424 */ /* 0x000fe200078e00ff */
[----:B------:R-:W-:-:S07]  /*2040*/  MOV R4, 0x2060 ;  /* 0x0000206000047802 */ /* 0x000fce0000000f00 */
[----:B-1----:R-:W-:Y:S05]  /*2050*/  CALL.REL.NOINC `($__internal_0_$__cuda_sm20_div_rn_f64_full) ;  /* 0x0000000000a07944 */ /* 0x002fea0003c00000 */
[----:B------:R-:W-:Y:S01]  /*2060*/  IMAD.MOV.U32 R10, RZ, RZ, R36 ;  /* 0x000000ffff0a7224 */ /* 0x000fe200078e0024 */
[----:B------:R-:W-:-:S07]  /*2070*/  MOV R11, R37 ;  /* 0x00000025000b7202 */ /* 0x000fce0000000f00 */
.L_x_35:
[----:B------:R-:W-:Y:S05]  /*2080*/  BSYNC.RECONVERGENT B1 ;  /* 0x0000000000017941 */ /* 0x000fea0003800200 */
.L_x_34:
[----:B------:R-:W0:Y:S01]  /*2090*/  MUFU.RCP64H R5, 0.22499990463256835938 ;  /* 0x3fcccccc00057908 */ /* 0x000e220000001800 */
[----:B------:R-:W-:Y:S02]  /*20a0*/  HFMA2 R4, -RZ, RZ, 0, 5.9604644775390625e-08 ;  /* 0x00000001ff047431 */ /* 0x000fe400000001ff */
[----:B------:R-:W-:Y:S01]  /*20b0*/  IMAD.MOV.U32 R14, RZ, RZ, -0x33333333 ;  /* 0xcccccccdff0e7424 */ /* 0x000fe200078e00ff */
[----:B------:R-:W-:Y:S01]  /*20c0*/  BSSY.RECONVERGENT B1, `(.L_x_36) ;  /* 0x0000016000017945 */ /* 0x000fe20003800200 */
[----:B------:R-:W-:-:S03]  /*20d0*/  IMAD.MOV.U32 R15, RZ, RZ, 0x3fcccccc ;  /* 0x3fccccccff0f7424 */ /* 0x000fc600078e00ff */
[----:B-1----:R-:W1:Y:S03]  /*20e0*/  F2F.F64.F32 R18, R9 ;  /* 0x0000000900127310 */ /* 0x002e660000201800 */
[----:B0-----:R-:W-:Y:S01]  /*20f0*/  DFMA R12, R4, -R14, 1 ;  /* 0x3ff00000040c742b */ /* 0x001fe2000000080e */
[----:B-1----:R-:W-:-:S07]  /*2100*/  FSETP.GEU.AND P1, PT, |R19|, 6.5827683646048100446e-37, PT ;  /* 0x036000001300780b */ /* 0x002fce0003f2e200 */
[----:B------:R-:W-:-:S08]  /*2110*/  DFMA R12, R12, R12, R12 ;  /* 0x0000000c0c0c722b */ /* 0x000fd0000000000c */
[----:B------:R-:W-:-:S08]  /*2120*/  DFMA R12, R4, R12, R4 ;  /* 0x0000000c040c722b */ /* 0x000fd00000000004 */
[----:B------:R-:W-:-:S08]  /*2130*/  DFMA R4, R12, -R14, 1 ;  /* 0x3ff000000c04742b */ /* 0x000fd0000000080e */
[----:B------:R-:W-:-:S08]  /*2140*/  DFMA R4, R12, R4, R12 ;  /* 0x000000040c04722b */ /* 0x000fd0000000000c */
[----:B------:R-:W-:-:S08]  /*2150*/  DMUL R36, R18, R4 ;  /* 0x0000000412247228 */ /* 0x000fd00000000000 */
[----:B------:R-:W-:Y:S01]  /*2160*/  DFMA R12, R36, -R14, R18 ;  /* 0x8000000e240c722b */ /* 0x000fe20000000012 */
[----:B------:R-:W0:Y:S07]  /*2170*/  LDC.64 R14, c[0x0][0x390] ;  /* 0x0000e400ff0e7b82 */ /* 0x000e2e0000000a00 */
[----:B------:R-:W-:Y:S01]  /*2180*/  DFMA R36, R4, R12, R36 ;  /* 0x0000000c0424722b */ /* 0x000fe20000000024 */
[----:B------:R1:W2:Y:S09]  /*2190*/  F2F.F32.F64 R5, R10 ;  /* 0x0000000a00057310 */ /* 0x0002b20000301000 */
[----:B------:R-:W-:-:S05]  /*21a0*/  FFMA R0, RZ, 1.5999999046325683594, R37 ;  /* 0x3fccccccff007823 */ /* 0x000fca0000000025 */
[----:B------:R-:W-:Y:S01]  /*21b0*/  FSETP.GT.AND P0, PT, |R0|, 1.469367938527859385e-39, PT ;  /* 0x001000000000780b */ /* 0x000fe20003f04200 */
[----:B0-----:R-:W-:-:S12]  /*21c0*/  IMAD R8, R14, R15, RZ ;  /* 0x0000000f0e087224 */ /* 0x001fd800078e02ff */
[----:B-12---:R-:W-:Y:S05]  /*21d0*/  @P0 BRA P1, `(.L_x_37) ;  /* 0x0000000000100947 */ /* 0x006fea0000800000 */
[----:B------:R-:W-:Y:S01]  /*21e0*/  IMAD.MOV.U32 R16, RZ, RZ, -0x33333333 ;  /* 0xcccccccdff107424 */ /* 0x000fe200078e00ff */
[----:B------:R-:W-:Y:S01]  /*21f0*/  MOV R4, 0x2220 ;  /* 0x0000222000047802 */ /* 0x000fe20000000f00 */
[----:B------:R-:W-:-:S07]  /*2200*/  IMAD.MOV.U32 R17, RZ, RZ, 0x3fcccccc ;  /* 0x3fccccccff117424 */ /* 0x000fce00078e00ff */
[----:B------:R-:W-:Y:S05]  /*2210*/  CALL.REL.NOINC `($__internal_0_$__cuda_sm20_div_rn_f64_full) ;  /* 0x0000000000307944 */ /* 0x000fea0003c00000 */
.L_x_37:
[----:B------:R-:W-:Y:S05]  /*2220*/  BSYNC.RECONVERGENT B1 ;  /* 0x0000000000017941 */ /* 0x000fea0003800200 */
.L_x_36:
[----:B------:R-:W0:Y:S01]  /*2230*/  LDC.64 R10, c[0x0][0x388] ;  /* 0x0000e200ff0a7b82 */ /* 0x000e220000000a00 */
[----:B------:R-:W1:Y:S01]  /*2240*/  LDCU UR6, c[0x0][0x390] ;  /* 0x00007200ff0677ac */ /* 0x000e620008000800 */
[----:B------:R-:W2:Y:S01]  /*2250*/  F2F.F32.F64 R37, R36 ;  /* 0x0000002400257310 */ /* 0x000ea20000301000 */
[----:B-1----:R-:W-:-:S04]  /*2260*/  IMAD R3, R3, UR6, R6 ;  /* 0x0000000603037c24 */ /* 0x002fc8000f8e0206 */
[----:B0-----:R-:W-:-:S05]  /*2270*/  IMAD.WIDE R2, R3, 0x4, R10 ;  /* 0x0000000403027825 */ /* 0x001fca00078e020a */
[----:B------:R-:W-:Y:S01]  /*2280*/  STG.E desc[UR4][R2.64], R7 ;  /* 0x0000000702007986 */ /* 0x000fe2000c101904 */
[----:B------:R-:W-:-:S05]  /*2290*/  IMAD.WIDE R10, R8, 0x4, R2 ;  /* 0x00000004080a7825 */ /* 0x000fca00078e0202 */
[----:B------:R-:W-:Y:S01]  /*22a0*/  STG.E desc[UR4][R10.64], R5 ;  /* 0x000000050a007986 */ /* 0x000fe2000c101904 */
[----:B------:R-:W-:-:S05]  /*22b0*/  IMAD.WIDE R8, R8, 0x4, R10 ;  /* 0x0000000408087825 */ /* 0x000fca00078e020a */
[----:B--2---:R-:W-:Y:S01]  /*22c0*/  STG.E desc[UR4][R8.64], R37 ;  /* 0x0000002508007986 */ /* 0x004fe2000c101904 */
[----:B------:R-:W-:Y:S05]  /*22d0*/  EXIT ;  /* 0x000000000000794d */ /* 0x000fea0003800000 */
        .weak           $__internal_0_$__cuda_sm20_div_rn_f64_full
        .type           $__internal_0_$__cuda_sm20_div_rn_f64_full,@function
        .size           $__internal_0_$__cuda_sm20_div_rn_f64_full,(.L_x_44 - $__internal_0_$__cuda_sm20_div_rn_f64_full)
$__internal_0_$__cuda_sm20_div_rn_f64_full:
[C---:B------:R-:W-:Y:S01]  /*22e0*/  FSETP.GEU.AND P3, PT, |R17|.reuse, 1.469367938527859385e-39, PT ;  /* 0x001000001100780b */ /* 0x040fe20003f6e200 */
[----:B------:R-:W-:Y:S01]  /*22f0*/  IMAD.MOV.U32 R20, RZ, RZ, 0x1 ;  /* 0x00000001ff147424 */ /* 0x000fe200078e00ff */
[----:B------:R-:W-:Y:S01]  /*2300*/  LOP3.LUT R14, R17, 0x800fffff, RZ, 0xc0, !PT ;  /* 0x800fffff110e7812 */ /* 0x000fe200078ec0ff */
[----:B------:R-:W-:Y:S01]  /*2310*/  IMAD.MOV.U32 R2, RZ, RZ, 0x1ca00000 ;  /* 0x1ca00000ff027424 */ /* 0x000fe200078e00ff */
[C---:B------:R-:W-:Y:S01]  /*2320*/  FSETP.GEU.AND P5, PT, |R19|.reuse, 1.469367938527859385e-39, PT ;  /* 0x001000001300780b */ /* 0x040fe20003fae200 */
[----:B------:R-:W-:Y:S01]  /*2330*/  BSSY.RECONVERGENT B0, `(.L_x_38) ;  /* 0x0000052000007945 */ /* 0x000fe20003800200 */
[----:B------:R-:W-:Y:S02]  /*2340*/  LOP3.LUT R15, R14, 0x3ff00000, RZ, 0xfc, !PT ;  /* 0x3ff000000e0f7812 */ /* 0x000fe400078efcff */
[----:B------:R-:W-:Y:S02]  /*2350*/  MOV R14, R16 ;  /* 0x00000010000e7202 */ /* 0x000fe40000000f00 */
[----:B------:R-:W-:-:S02]  /*2360*/  LOP3.LUT R31, R19, 0x7ff00000, RZ, 0xc0, !PT ;  /* 0x7ff00000131f7812 */ /* 0x000fc400078ec0ff */
[----:B------:R-:W-:Y:S01]  /*2370*/  LOP3.LUT R33, R17, 0x7ff00000, RZ, 0xc0, !PT ;  /* 0x7ff0000011217812 */ /* 0x000fe200078ec0ff */
[----:B------:R-:W-:-:S03]  /*2380*/  @!P3 DMUL R14, R16, 8.98846567431157953865e+307 ;  /* 0x7fe00000100eb828 */ /* 0x000fc60000000000 */
[----:B------:R-:W-:Y:S01]  /*2390*/  ISETP.GE.U32.AND P4, PT, R31, R33, PT ;  /* 0x000000211f00720c */ /* 0x000fe20003f86070 */
[----:B------:R-:W-:Y:S01]  /*23a0*/  @!P5 IMAD.MOV.U32 R22, RZ, RZ, RZ ;  /* 0x000000ffff16d224 */ /* 0x000fe200078e00ff */
[----:B------:R-:W-:Y:S01]  /*23b0*/  @!P5 LOP3.LUT R0, R17, 0x7ff00000, RZ, 0xc0, !PT ;  /* 0x7ff000001100d812 */ /* 0x000fe200078ec0ff */
[----:B------:R-:W0:Y:S03]  /*23c0*/  MUFU.RCP64H R21, R15 ;  /* 0x0000000f00157308 */ /* 0x000e260000001800 */
[----:B------:R-:W-:Y:S02]  /*23d0*/  @!P5 ISETP.GE.U32.AND P6, PT, R31, R0, PT ;  /* 0x000000001f00d20c */ /* 0x000fe40003fc6070 */
[----:B------:R-:W-:Y:S02]  /*23e0*/  @!P3 LOP3.LUT R33, R15, 0x7ff00000, RZ, 0xc0, !PT ;  /* 0x7ff000000f21b812 */ /* 0x000fe400078ec0ff */
[----:B------:R-:W-:-:S04]  /*23f0*/  @!P5 SEL R23, R2, 0x63400000, !P6 ;  /* 0x634000000217d807 */ /* 0x000fc80007000000 */
[----:B------:R-:W-:-:S04]  /*2400*/  @!P5 LOP3.LUT R0, R23, 0x80000000, R19, 0xf8, !PT ;  /* 0x800000001700d812 */ /* 0x000fc800078ef813 */
[----:B------:R-:W-:Y:S01]  /*2410*/  @!P5 LOP3.LUT R23, R0, 0x100000, RZ, 0xfc, !PT ;  /* 0x001000000017d812 */ /* 0x000fe200078efcff */
[----:B------:R-:W-:Y:S01]  /*2420*/  IMAD.MOV.U32 R0, RZ, RZ, R31 ;  /* 0x000000ffff007224 */ /* 0x000fe200078e001f */
[----:B0-----:R-:W-:-:S08]  /*2430*/  DFMA R36, R20, -R14, 1 ;  /* 0x3ff000001424742b */ /* 0x001fd0000000080e */
[----:B------:R-:W-:-:S08]  /*2440*/  DFMA R36, R36, R36, R36 ;  /* 0x000000242424722b */ /* 0x000fd00000000024 */
[----:B------:R-:W-:Y:S01]  /*2450*/  DFMA R36, R20, R36, R20 ;  /* 0x000000241424722b */ /* 0x000fe20000000014 */
[----:B------:R-:W-:Y:S02]  /*2460*/  SEL R21, R2, 0x63400000, !P4 ;  /* 0x6340000002157807 */ /* 0x000fe40006000000 */
[----:B------:R-:W-:Y:S02]  /*2470*/  MOV R20, R18 ;  /* 0x0000001200147202 */ /* 0x000fe40000000f00 */
[----:B------:R-:W-:-:S03]  /*2480*/  LOP3.LUT R21, R21, 0x800fffff, R19, 0xf8, !PT ;  /* 0x800fffff15157812 */ /* 0x000fc600078ef813 */
[----:B------:R-:W-:-:S03]  /*2490*/  DFMA R38, R36, -R14, 1 ;  /* 0x3ff000002426742b */ /* 0x000fc6000000080e */
[----:B------:R-:W-:-:S05]  /*24a0*/  @!P5 DFMA R20, R20, 2, -R22 ;  /* 0x400000001414d82b */ /* 0x000fca0000000816 */
[----:B------:R-:W-:-:S05]  /*24b0*/  DFMA R38, R36, R38, R36 ;  /* 0x000000262426722b */ /* 0x000fca0000000024 */
[----:B------:R-:W-:-:S03]  /*24c0*/  @!P5 LOP3.LUT R0, R21, 0x7ff00000, RZ, 0xc0, !PT ;  /* 0x7ff000001500d812 */ /* 0x000fc600078ec0ff */
[----:B------:R-:W-:Y:S01]  /*24d0*/  DMUL R36, R38, R20 ;  /* 0x0000001426247228 */ /* 0x000fe20000000000 */
[----:B------:R-:W-:-:S04]  /*24e0*/  IADD3 R34, PT, PT, R0, -0x1, RZ ;  /* 0xffffffff00227810 */ /* 0x000fc80007ffe0ff */
[----:B------:R-:W-:Y:S01]  /*24f0*/  ISETP.GT.U32.AND P3, PT, R34, 0x7feffffe, PT ;  /* 0x7feffffe2200780c */ /* 0x000fe20003f64070 */
[----:B------:R-:W-:Y:S02]  /*2500*/  VIADD R34, R33, 0xffffffff ;  /* 0xffffffff21227836 */ /* 0x000fe40000000000 */
[----:B------:R-:W-:-:S03]  /*2510*/  DFMA R22, R36, -R14, R20 ;  /* 0x8000000e2416722b */ /* 0x000fc60000000014 */
[----:B------:R-:W-:-:S05]  /*2520*/  ISETP.GT.U32.OR P3, PT, R34, 0x7feffffe, P3 ;  /* 0x7feffffe2200780c */ /* 0x000fca0001f64470 */
[----:B------:R-:W-:-:S08]  /*2530*/  DFMA R22, R38, R22, R36 ;  /* 0x000000162616722b */ /* 0x000fd00000000024 */
[----:B------:R-:W-:Y:S05]  /*2540*/  @P3 BRA `(.L_x_39) ;  /* 0x00000000006c3947 */ /* 0x000fea0003800000 */
[----:B------:R-:W-:Y:S01]  /*2550*/  LOP3.LUT R0, R17, 0x7ff00000, RZ, 0xc0, !PT ;  /* 0x7ff0000011007812 */ /* 0x000fe200078ec0ff */
[----:B------:R-:W-:-:S03]  /*2560*/  IMAD.MOV.U32 R38, RZ, RZ, RZ ;  /* 0x000000ffff267224 */ /* 0x000fc600078e00ff */
[CC--:B------:R-:W-:Y:S02]  /*2570*/  VIADDMNMX R18, R31.reuse, -R0.reuse, 0xb9600000, !PT ;  /* 0xb96000001f127446 */ /* 0x0c0fe40007800900 */
[----:B------:R-:W-:Y:S02]  /*2580*/  ISETP.GE.U32.AND P3, PT, R31, R0, PT ;  /* 0x000000001f00720c */ /* 0x000fe40003f66070 */
[----:B------:R-:W-:Y:S02]  /*2590*/  VIMNMX R18, PT, PT, R18, 0x46a00000, PT ;  /* 0x46a0000012127848 */ /* 0x000fe40003fe0100 */
[----:B------:R-:W-:-:S05]  /*25a0*/  SEL R19, R2, 0x63400000, !P3 ;  /* 0x6340000002137807 */ /* 0x000fca0005800000 */
[----:B------:R-:W-:-:S05]  /*25b0*/  IMAD.IADD R18, R18, 0x1, -R19 ;  /* 0x0000000112127824 */ /* 0x000fca00078e0a13 */
[----:B------:R-:W-:-:S06]  /*25c0*/  IADD3 R39, PT, PT, R18, 0x7fe00000, RZ ;  /* 0x7fe0000012277810 */ /* 0x000fcc0007ffe0ff */
[----:B------:R-:W-:-:S10]  /*25d0*/  DMUL R36, R22, R38 ;  /* 0x0000002616247228 */ /* 0x000fd40000000000 */
[----:B------:R-:W-:-:S13]  /*25e0*/  FSETP.GTU.AND P3, PT, |R37|, 1.469367938527859385e-39, PT ;  /* 0x001000002500780b */ /* 0x000fda0003f6c200 */
[----:B------:R-:W-:Y:S05]  /*25f0*/  @P3 BRA `(.L_x_40) ;  /* 0x0000000000943947 */ /* 0x000fea0003800000 */
[----:B------:R-:W-:Y:S01]  /*2600*/  DFMA R14, R22, -R14, R20 ;  /* 0x8000000e160e722b */ /* 0x000fe20000000014 */
[----:B------:R-:W-:-:S09]  /*2610*/  IMAD.MOV.U32 R38, RZ, RZ, RZ ;  /* 0x000000ffff267224 */ /* 0x000fd200078e00ff */
[C---:B------:R-:W-:Y:S02]  /*2620*/  FSETP.NEU.AND P3, PT, R15.reuse, RZ, PT ;  /* 0x000000ff0f00720b */ /* 0x040fe40003f6d000 */
[----:B------:R-:W-:-:S04]  /*2630*/  LOP3.LUT R16, R15, 0x80000000, R17, 0x48, !PT ;  /* 0x800000000f107812 */ /* 0x000fc800078e4811 */
[----:B------:R-:W-:-:S07]  /*2640*/  LOP3.LUT R39, R16, R39, RZ, 0xfc, !PT ;  /* 0x0000002710277212 */ /* 0x000fce00078efcff */
[----:B------:R-:W-:Y:S05]  /*2650*/  @!P3 BRA `(.L_x_40) ;  /* 0x00000000007cb947 */ /* 0x000fea0003800000 */
[C---:B------:R-:W-:Y:S01]  /*2660*/  IADD3 R15, PT, PT, -R18.reuse, RZ, RZ ;  /* 0x000000ff120f7210 */ /* 0x040fe20007ffe1ff */
[----:B------:R-:W-:Y:S01]  /*2670*/  IMAD.MOV.U32 R14, RZ, RZ, RZ ;  /* 0x000000ffff0e7224 */ /* 0x000fe200078e00ff */
[----:B------:R-:W-:-:S05]  /*2680*/  IADD3 R18, PT, PT, -R18, -0x43300000, RZ ;  /* 0xbcd0000012127810 */ /* 0x000fca0007ffe1ff */
[----:B------:R-:W-:Y:S02]  /*2690*/  DFMA R14, R36, -R14, R22 ;  /* 0x8000000e240e722b */ /* 0x000fe40000000016 */
[----:B------:R-:W-:-:S08]  /*26a0*/  DMUL.RP R22, R22, R38 ;  /* 0x0000002616167228 */ /* 0x000fd00000008000 */
[----:B------:R-:W-:Y:S02]  /*26b0*/  FSETP.NEU.AND P3, PT, |R15|, R18, PT ;  /* 0x000000120f00720b */ /* 0x000fe40003f6d200 */
[----:B------:R-:W-:Y:S02]  /*26c0*/  LOP3.LUT R15, R23, R16, RZ, 0x3c, !PT ;  /* 0x00000010170f7212 */ /* 0x000fe400078e3cff */
[----:B------:R-:W-:Y:S02]  /*26d0*/  FSEL R36, R22, R36, !P3 ;  /* 0x0000002416247208 */ /* 0x000fe40005800000 */
[----:B------:R-:W-:Y:S01]  /*26e0*/  FSEL R37, R15, R37, !P3 ;  /* 0x000000250f257208 */ /* 0x000fe20005800000 */
[----:B------:R-:W-:Y:S06]  /*26f0*/  BRA `(.L_x_40) ;  /* 0x0000000000547947 */ /* 0x000fec0003800000 */
.L_x_39:
[----:B------:R-:W-:-:S14]  /*2700*/  DSETP.NAN.AND P3, PT, R18, R18, PT ;  /* 0x000000121200722a */ /* 0x000fdc0003f68000 */
[----:B------:R-:W-:Y:S05]  /*2710*/  @P3 BRA `(.L_x_41) ;  /* 0x0000000000443947 */ /* 0x000fea0003800000 */
[----:B------:R-:W-:-:S14]  /*2720*/  DSETP.NAN.AND P3, PT, R16, R16, PT ;  /* 0x000000101000722a */ /* 0x000fdc0003f68000 */
[----:B------:R-:W-:Y:S05]  /*2730*/  @P3 BRA `(.L_x_42) ;  /* 0x0000000000303947 */ /* 0x000fea0003800000 */
[----:B------:R-:W-:Y:S01]  /*2740*/  ISETP.NE.AND P3, PT, R0, R33, PT ;  /* 0x000000210000720c */ /* 0x000fe20003f65270 */
[----:B------:R-:W-:Y:S01]  /*2750*/  IMAD.MOV.U32 R36, RZ, RZ, 0x0 ;  /* 0x00000000ff247424 */ /* 0x000fe200078e00ff */
[----:B------:R-:W-:-:S11]  /*2760*/  MOV R37, 0xfff80000 ;  /* 0xfff8000000257802 */ /* 0x000fd60000000f00 */
[----:B------:R-:W-:Y:S05]  /*2770*/  @!P3 BRA `(.L_x_40) ;  /* 0x000000000034b947 */ /* 0x000fea0003800000 */
[----:B------:R-:W-:Y:S02]  /*2780*/  ISETP.NE.AND P3, PT, R0, 0x7ff00000, PT ;  /* 0x7ff000000000780c */ /* 0x000fe40003f65270 */
[----:B------:R-:W-:Y:S02]  /*2790*/  LOP3.LUT R37, R19, 0x80000000, R17, 0x48, !PT ;  /* 0x8000000013257812 */ /* 0x000fe400078e4811 */
[----:B------:R-:W-:-:S13]  /*27a0*/  ISETP.EQ.OR P3, PT, R33, RZ, !P3 ;  /* 0x000000ff2100720c */ /* 0x000fda0005f62670 */
[----:B------:R-:W-:Y:S01]  /*27b0*/  @P3 LOP3.LUT R0, R37, 0x7ff00000, RZ, 0xfc, !PT ;  /* 0x7ff0000025003812 */ /* 0x000fe200078efcff */
[----:B------:R-:W-:Y:S02]  /*27c0*/  @!P3 IMAD.MOV.U32 R36, RZ, RZ, RZ ;  /* 0x000000ffff24b224 */ /* 0x000fe400078e00ff */
[----:B------:R-:W-:Y:S01]  /*27d0*/  @P3 IMAD.MOV.U32 R36, RZ, RZ, RZ ;  /* 0x000000ffff243224 */ /* 0x000fe200078e00ff */
[----:B------:R-:W-:Y:S01]  /*27e0*/  @P3 MOV R37, R0 ;  /* 0x0000000000253202 */ /* 0x000fe20000000f00 */
[----:B------:R-:W-:Y:S06]  /*27f0*/  BRA `(.L_x_40) ;  /* 0x0000000000147947 */ /* 0x000fec0003800000 */
.L_x_42:
[----:B------:R-:W-:Y:S01]  /*2800*/  LOP3.LUT R37, R17, 0x80000, RZ, 0xfc, !PT ;  /* 0x0008000011257812 */ /* 0x000fe200078efcff */
[----:B------:R-:W-:Y:S01]  /*2810*/  IMAD.MOV.U32 R36, RZ, RZ, R16 ;  /* 0x000000ffff247224 */ /* 0x000fe200078e0010 */
[----:B------:R-:W-:Y:S06]  /*2820*/  BRA `(.L_x_40) ;  /* 0x0000000000087947 */ /* 0x000fec0003800000 */
.L_x_41:
[----:B------:R-:W-:Y:S01]  /*2830*/  LOP3.LUT R37, R19, 0x80000, RZ, 0xfc, !PT ;  /* 0x0008000013257812 */ /* 0x000fe200078efcff */
[----:B------:R-:W-:-:S07]  /*2840*/  IMAD.MOV.U32 R36, RZ, RZ, R18 ;  /* 0x000000ffff247224 */ /* 0x000fce00078e0012 */
.L_x_40:
[----:B------:R-:W-:Y:S05]  /*2850*/  BSYNC.RECONVERGENT B0 ;  /* 0x0000000000007941 */ /* 0x000fea0003800200 */
.L_x_38:
[----:B------:R-:W-:Y:S01]  /*2860*/  MOV R14, R4 ;  /* 0x00000004000e7202 */ /* 0x000fe20000000f00 */
[----:B------:R-:W-:-:S04]  /*2870*/  IMAD.MOV.U32 R15, RZ, RZ, 0x0 ;  /* 0x00000000ff0f7424 */ /* 0x000fc800078e00ff */
[----:B------:R-:W-:Y:S05]  /*2880*/  RET.REL.NODEC R14 `(_Z16resizeNormKernelP6uchar3Pfiiiiffff) ;  /* 0xffffffd40edc7950 */ /* 0x000fea0003c3ffff */
.L_x_43:
[----:B------:R-:W-:-:S00]  /*2890*/  BRA `(.L_x_43) ;  /* 0xfffffffc00fc7947 */ /* 0x000fc0000383ffff */
[----:B------:R-:W-:-:S00]  /*28a0*/  NOP ;  /* 0x0000000000007918 */ /* 0x000fc00000000000 */
        /* <DEDUP_REMOVED lines=13> */
.L_x_44:


//--------------------- .nv.shared.reserved.0     --------------------------
	.section	.nv.shared.reserved.0,"aw",@nobits
	.weak		__nv_reservedSMEM_offset_0_alias
	.size		__nv_reservedSMEM_offset_0_alias, 0, 64
	.other		__nv_reservedSMEM_offset_0_alias,@"STO_CUDA_RESERVED_SHARED STV_DEFAULT"
__nv_reservedSMEM_offset_0_alias:
	.zero		0
	.zero		64


//--------------------- .nv.constant0._Z16resizeNormKernelP6uchar3Pfiiiiffff --------------------------
	.section	.nv.constant0._Z16resizeNormKernelP6uchar3Pfiiiiffff,"a",@progbits
	.sectionflags	@""
	.align	4
.nv.constant0._Z16resizeNormKernelP6uchar3Pfiiiiffff:
	.zero		944


//--------------------- SYMBOLS --------------------------

	.type		.nv.reservedSmem.offset0,@object
	.size		.nv.reservedSmem.offset0,0x4
